//
// Generated by NVIDIA NVVM Compiler
//
// Compiler Build ID: CL-36424714
// Cuda compilation tools, release 13.0, V13.0.88
// Based on NVVM 20.0.0
//

.version 9.0
.target sm_100
.address_size 64

	// .globl	_Z9init_maskPbi
.extern .func  (.param .b32 func_retval0) vprintf
(
	.param .b64 vprintf_param_0,
	.param .b64 vprintf_param_1
)
;
.global .align 1 .b8 $str[8] = {37, 108, 117, 32, 37, 100, 10};

.visible .entry _Z9init_maskPbi(
	.param .u64 .ptr .align 1 _Z9init_maskPbi_param_0,
	.param .u32 _Z9init_maskPbi_param_1
)
{
	.reg .pred 	%p<2>;
	.reg .b16 	%rs<2>;
	.reg .b32 	%r<21>;
	.reg .b64 	%rd<5>;

	ld.param.u64 	%rd1, [_Z9init_maskPbi_param_0];
	ld.param.u32 	%r2, [_Z9init_maskPbi_param_1];
	mov.u32 	%r3, %ctaid.z;
	mov.u32 	%r4, %nctaid.x;
	mov.u32 	%r5, %nctaid.y;
	mov.u32 	%r6, %ctaid.y;
	mov.u32 	%r7, %ctaid.x;
	mad.lo.s32 	%r8, %r3, %r5, %r6;
	mad.lo.s32 	%r9, %r8, %r4, %r7;
	mov.u32 	%r10, %tid.z;
	mov.u32 	%r11, %ntid.x;
	mov.u32 	%r12, %ntid.y;
	mov.u32 	%r13, %tid.y;
	mov.u32 	%r14, %tid.x;
	mov.u32 	%r15, %ntid.z;
	mad.lo.s32 	%r16, %r9, %r15, %r10;
	mad.lo.s32 	%r17, %r16, %r12, %r13;
	mad.lo.s32 	%r1, %r17, %r11, %r14;
	add.s32 	%r18, %r2, -1;
	mul.lo.s32 	%r19, %r2, %r18;
	shl.b32 	%r20, %r19, 1;
	setp.ge.s32 	%p1, %r1, %r20;
	@%p1 bra 	$L__BB0_2;
	cvta.to.global.u64 	%rd2, %rd1;
	cvt.s64.s32 	%rd3, %r1;
	add.s64 	%rd4, %rd2, %rd3;
	mov.b16 	%rs1, 0;
	st.global.u8 	[%rd4], %rs1;
$L__BB0_2:
	ret;

}
	// .globl	_Z8get_maskPiS_Pbiil
.visible .entry _Z8get_maskPiS_Pbiil(
	.param .u64 .ptr .align 1 _Z8get_maskPiS_Pbiil_param_0,
	.param .u64 .ptr .align 1 _Z8get_maskPiS_Pbiil_param_1,
	.param .u64 .ptr .align 1 _Z8get_maskPiS_Pbiil_param_2,
	.param .u32 _Z8get_maskPiS_Pbiil_param_3,
	.param .u32 _Z8get_maskPiS_Pbiil_param_4,
	.param .u64 _Z8get_maskPiS_Pbiil_param_5
)
{
	.reg .pred 	%p<22>;
	.reg .b16 	%rs<15>;
	.reg .b32 	%r<153>;
	.reg .b32 	%f<8>;
	.reg .b64 	%rd<46>;

	ld.param.u64 	%rd4, [_Z8get_maskPiS_Pbiil_param_0];
	ld.param.u64 	%rd5, [_Z8get_maskPiS_Pbiil_param_1];
	ld.param.u64 	%rd7, [_Z8get_maskPiS_Pbiil_param_2];
	ld.param.u32 	%r56, [_Z8get_maskPiS_Pbiil_param_3];
	ld.param.u32 	%r57, [_Z8get_maskPiS_Pbiil_param_4];
	ld.param.u64 	%rd6, [_Z8get_maskPiS_Pbiil_param_5];
	cvta.to.global.u64 	%rd1, %rd7;
	mov.u32 	%r58, %tid.x;
	mov.u32 	%r59, %ntid.x;
	mov.u32 	%r60, %ctaid.x;
	mad.lo.s32 	%r1, %r59, %r60, %r58;
	setp.ge.s32 	%p1, %r1, %r57;
	@%p1 bra 	$L__BB1_32;
	cvta.to.global.u64 	%rd8, %rd4;
	cvta.to.global.u64 	%rd9, %rd5;
	mul.wide.s32 	%rd10, %r1, 4;
	add.s64 	%rd2, %rd8, %rd10;
	ld.global.u32 	%r61, [%rd2];
	add.s32 	%r62, %r56, -1;
	add.s32 	%r63, %r62, %r61;
	st.global.u32 	[%rd2], %r63;
	add.s64 	%rd3, %rd9, %rd10;
	ld.global.u32 	%r64, [%rd3];
	add.s32 	%r2, %r62, %r64;
	st.global.u32 	[%rd3], %r2;
	ld.global.u32 	%r3, [%rd2];
	bar.sync 	0;
	ld.global.u32 	%r4, [%rd2];
	cvt.s64.s32 	%rd11, %r4;
	setp.le.s64 	%p2, %rd6, %rd11;
	@%p2 bra 	$L__BB1_3;
	ld.global.u32 	%r139, [%rd3];
	cvt.s64.s32 	%rd13, %r139;
	setp.gt.s64 	%p4, %rd6, %rd13;
	@%p4 bra 	$L__BB1_4;
	bra.uni 	$L__BB1_32;
$L__BB1_3:
	ld.global.u32 	%r139, [%rd3];
	cvt.s64.s32 	%rd12, %r139;
	setp.gt.s64 	%p3, %rd6, %rd12;
	@%p3 bra 	$L__BB1_32;
$L__BB1_4:
	setp.le.s32 	%p5, %r4, %r139;
	@%p5 bra 	$L__BB1_6;
	add.s32 	%r81, %r4, 1;
	shr.s32 	%r82, %r81, 1;
	add.s32 	%r83, %r82, -1;
	mul.lo.s32 	%r84, %r83, %r56;
	sub.s32 	%r85, %r4, %r56;
	add.s32 	%r86, %r85, %r84;
	shl.b32 	%r87, %r86, 1;
	cvt.s64.s32 	%rd18, %r87;
	add.s64 	%rd19, %rd1, %rd18;
	mov.b16 	%rs2, 1;
	st.global.u8 	[%rd19+2], %rs2;
	shl.b32 	%r88, %r83, 1;
	or.b32  	%r89, %r88, 1;
	setp.ne.s32 	%p7, %r4, %r89;
	sub.s32 	%r90, %r139, %r56;
	selp.b32 	%r91, 1, 2, %p7;
	selp.u32 	%r92, 1, 0, %p7;
	add.s32 	%r93, %r90, %r92;
	add.s32 	%r94, %r93, %r84;
	shl.b32 	%r95, %r94, 1;
	add.s32 	%r96, %r95, %r91;
	cvt.s64.s32 	%rd20, %r96;
	add.s64 	%rd21, %rd1, %rd20;
	st.global.u8 	[%rd21], %rs2;
	st.global.u32 	[%rd2], %r83;
	bra.uni 	$L__BB1_7;
$L__BB1_6:
	add.s32 	%r65, %r139, 1;
	shr.s32 	%r66, %r65, 1;
	add.s32 	%r67, %r66, -1;
	mul.lo.s32 	%r68, %r67, %r56;
	sub.s32 	%r69, %r139, %r56;
	add.s32 	%r70, %r69, %r68;
	shl.b32 	%r71, %r70, 1;
	cvt.s64.s32 	%rd14, %r71;
	add.s64 	%rd15, %rd1, %rd14;
	mov.b16 	%rs1, 1;
	st.global.u8 	[%rd15+2], %rs1;
	shl.b32 	%r72, %r67, 1;
	or.b32  	%r73, %r72, 1;
	setp.ne.s32 	%p6, %r139, %r73;
	sub.s32 	%r74, %r4, %r56;
	selp.b32 	%r75, 1, 2, %p6;
	selp.u32 	%r76, 1, 0, %p6;
	add.s32 	%r77, %r74, %r76;
	add.s32 	%r78, %r77, %r68;
	shl.b32 	%r79, %r78, 1;
	add.s32 	%r80, %r79, %r75;
	cvt.s64.s32 	%rd16, %r80;
	add.s64 	%rd17, %rd1, %rd16;
	st.global.u8 	[%rd17], %rs1;
	st.global.u32 	[%rd3], %r67;
$L__BB1_7:
	bar.sync 	0;
	ld.global.u32 	%r142, [%rd2];
	ld.global.u32 	%r148, [%rd3];
	add.s32 	%r10, %r142, 1;
	cvt.rn.f32.s32 	%f1, %r10;
	add.s32 	%r11, %r148, 1;
	cvt.rn.f32.s32 	%f2, %r11;
	mov.b32 	%r140, 1;
$L__BB1_8:
	mov.b32 	%r98, 1;
	shl.b32 	%r99, %r98, %r140;
	cvt.rn.f32.s32 	%f3, %r99;
	div.rn.f32 	%f4, %f1, %f3;
	cvt.rmi.f32.f32 	%f5, %f4;
	cvt.rzi.s32.f32 	%r13, %f5;
	div.rn.f32 	%f6, %f2, %f3;
	cvt.rmi.f32.f32 	%f7, %f6;
	cvt.rzi.s32.f32 	%r100, %f7;
	add.s32 	%r140, %r140, 1;
	setp.ne.s32 	%p8, %r13, %r100;
	@%p8 bra 	$L__BB1_8;
	setp.le.s32 	%p9, %r4, %r139;
	add.s32 	%r15, %r13, -1;
	@%p9 bra 	$L__BB1_21;
	shr.s32 	%r141, %r10, 1;
	setp.eq.s32 	%p16, %r141, %r13;
	@%p16 bra 	$L__BB1_15;
$L__BB1_11:
	add.s32 	%r19, %r141, -1;
	mul.lo.s32 	%r20, %r19, %r56;
	add.s32 	%r120, %r20, %r3;
	shl.b32 	%r121, %r120, 1;
	cvt.s64.s32 	%rd34, %r121;
	add.s64 	%rd35, %rd1, %rd34;
	mov.b16 	%rs9, 1;
	st.global.u8 	[%rd35], %rs9;
	shl.b32 	%r122, %r19, 1;
	or.b32  	%r123, %r122, 1;
	setp.ne.s32 	%p17, %r142, %r123;
	@%p17 bra 	$L__BB1_13;
	add.s32 	%r126, %r20, %r2;
	shl.b32 	%r143, %r126, 1;
	bra.uni 	$L__BB1_14;
$L__BB1_13:
	add.s32 	%r124, %r20, %r2;
	shl.b32 	%r125, %r124, 1;
	or.b32  	%r143, %r125, 1;
$L__BB1_14:
	cvt.s64.s32 	%rd36, %r143;
	add.s64 	%rd37, %rd1, %rd36;
	mov.b16 	%rs10, 1;
	st.global.u8 	[%rd37], %rs10;
	shr.s32 	%r141, %r141, 1;
	setp.ne.s32 	%p18, %r141, %r13;
	mov.u32 	%r142, %r19;
	@%p18 bra 	$L__BB1_11;
$L__BB1_15:
	mul.lo.s32 	%r25, %r15, %r56;
	add.s32 	%r127, %r25, %r3;
	shl.b32 	%r128, %r127, 1;
	cvt.s64.s32 	%rd38, %r128;
	add.s64 	%rd39, %rd1, %rd38;
	mov.b16 	%rs11, 1;
	st.global.u8 	[%rd39+1], %rs11;
	ld.global.u32 	%r145, [%rd3];
	add.s32 	%r129, %r145, 1;
	shr.s32 	%r144, %r129, 1;
	setp.eq.s32 	%p19, %r144, %r13;
	@%p19 bra 	$L__BB1_20;
$L__BB1_16:
	add.s32 	%r30, %r144, -1;
	mul.lo.s32 	%r31, %r30, %r56;
	add.s32 	%r130, %r31, %r2;
	shl.b32 	%r131, %r130, 1;
	cvt.s64.s32 	%rd40, %r131;
	add.s64 	%rd41, %rd1, %rd40;
	mov.b16 	%rs12, 1;
	st.global.u8 	[%rd41], %rs12;
	shl.b32 	%r132, %r30, 1;
	or.b32  	%r133, %r132, 1;
	setp.ne.s32 	%p20, %r145, %r133;
	@%p20 bra 	$L__BB1_18;
	add.s32 	%r136, %r31, %r3;
	shl.b32 	%r146, %r136, 1;
	bra.uni 	$L__BB1_19;
$L__BB1_18:
	add.s32 	%r134, %r31, %r3;
	shl.b32 	%r135, %r134, 1;
	or.b32  	%r146, %r135, 1;
$L__BB1_19:
	cvt.s64.s32 	%rd42, %r146;
	add.s64 	%rd43, %rd1, %rd42;
	mov.b16 	%rs13, 1;
	st.global.u8 	[%rd43], %rs13;
	shr.s32 	%r144, %r144, 1;
	setp.ne.s32 	%p21, %r144, %r13;
	mov.u32 	%r145, %r30;
	@%p21 bra 	$L__BB1_16;
$L__BB1_20:
	add.s32 	%r137, %r25, %r2;
	shl.b32 	%r138, %r137, 1;
	cvt.s64.s32 	%rd44, %r138;
	add.s64 	%rd45, %rd1, %rd44;
	mov.b16 	%rs14, 1;
	st.global.u8 	[%rd45+1], %rs14;
	bra.uni 	$L__BB1_32;
$L__BB1_21:
	shr.s32 	%r147, %r11, 1;
	setp.eq.s32 	%p10, %r147, %r13;
	@%p10 bra 	$L__BB1_26;
$L__BB1_22:
	add.s32 	%r39, %r147, -1;
	mul.lo.s32 	%r40, %r39, %r56;
	add.s32 	%r101, %r40, %r3;
	shl.b32 	%r102, %r101, 1;
	cvt.s64.s32 	%rd22, %r102;
	add.s64 	%rd23, %rd1, %rd22;
	mov.b16 	%rs3, 1;
	st.global.u8 	[%rd23], %rs3;
	shl.b32 	%r103, %r39, 1;
	or.b32  	%r104, %r103, 1;
	setp.ne.s32 	%p11, %r148, %r104;
	@%p11 bra 	$L__BB1_24;
	add.s32 	%r107, %r40, %r2;
	shl.b32 	%r149, %r107, 1;
	bra.uni 	$L__BB1_25;
$L__BB1_24:
	add.s32 	%r105, %r40, %r2;
	shl.b32 	%r106, %r105, 1;
	or.b32  	%r149, %r106, 1;
$L__BB1_25:
	cvt.s64.s32 	%rd24, %r149;
	add.s64 	%rd25, %rd1, %rd24;
	mov.b16 	%rs4, 1;
	st.global.u8 	[%rd25], %rs4;
	shr.s32 	%r147, %r147, 1;
	setp.ne.s32 	%p12, %r147, %r13;
	mov.u32 	%r148, %r39;
	@%p12 bra 	$L__BB1_22;
$L__BB1_26:
	mul.lo.s32 	%r45, %r15, %r56;
	add.s32 	%r108, %r45, %r3;
	shl.b32 	%r109, %r108, 1;
	cvt.s64.s32 	%rd26, %r109;
	add.s64 	%rd27, %rd1, %rd26;
	mov.b16 	%rs5, 1;
	st.global.u8 	[%rd27+1], %rs5;
	ld.global.u32 	%r151, [%rd2];
	add.s32 	%r110, %r151, 1;
	shr.s32 	%r150, %r110, 1;
	setp.eq.s32 	%p13, %r150, %r13;
	@%p13 bra 	$L__BB1_31;
$L__BB1_27:
	add.s32 	%r50, %r150, -1;
	mul.lo.s32 	%r51, %r50, %r56;
	add.s32 	%r111, %r51, %r2;
	shl.b32 	%r112, %r111, 1;
	cvt.s64.s32 	%rd28, %r112;
	add.s64 	%rd29, %rd1, %rd28;
	mov.b16 	%rs6, 1;
	st.global.u8 	[%rd29], %rs6;
	shl.b32 	%r113, %r50, 1;
	or.b32  	%r114, %r113, 1;
	setp.ne.s32 	%p14, %r151, %r114;
	@%p14 bra 	$L__BB1_29;
	add.s32 	%r117, %r51, %r3;
	shl.b32 	%r152, %r117, 1;
	bra.uni 	$L__BB1_30;
$L__BB1_29:
	add.s32 	%r115, %r51, %r3;
	shl.b32 	%r116, %r115, 1;
	or.b32  	%r152, %r116, 1;
$L__BB1_30:
	cvt.s64.s32 	%rd30, %r152;
	add.s64 	%rd31, %rd1, %rd30;
	mov.b16 	%rs7, 1;
	st.global.u8 	[%rd31], %rs7;
	shr.s32 	%r150, %r150, 1;
	setp.ne.s32 	%p15, %r150, %r13;
	mov.u32 	%r151, %r50;
	@%p15 bra 	$L__BB1_27;
$L__BB1_31:
	add.s32 	%r118, %r45, %r2;
	shl.b32 	%r119, %r118, 1;
	cvt.s64.s32 	%rd32, %r119;
	add.s64 	%rd33, %rd1, %rd32;
	mov.b16 	%rs8, 1;
	st.global.u8 	[%rd33+1], %rs8;
$L__BB1_32:
	ret;

}
	// .globl	_Z8get_hashPbPmi
.visible .entry _Z8get_hashPbPmi(
	.param .u64 .ptr .align 1 _Z8get_hashPbPmi_param_0,
	.param .u64 .ptr .align 1 _Z8get_hashPbPmi_param_1,
	.param .u32 _Z8get_hashPbPmi_param_2
)
{
	.local .align 16 .b8 	__local_depot2[112];
	.reg .b64 	%SP;
	.reg .b64 	%SPL;
	.reg .pred 	%p<36>;
	.reg .b16 	%rs<19>;
	.reg .b32 	%r<171>;
	.reg .b64 	%rd<359>;

	mov.u64 	%SPL, __local_depot2;
	ld.param.u64 	%rd92, [_Z8get_hashPbPmi_param_0];
	ld.param.u64 	%rd93, [_Z8get_hashPbPmi_param_1];
	ld.param.u32 	%r43, [_Z8get_hashPbPmi_param_2];
	add.u64 	%rd1, %SPL, 0;
	add.u64 	%rd2, %SPL, 32;
	add.u64 	%rd3, %SPL, 10;
	mov.u32 	%r44, %ctaid.z;
	mov.u32 	%r45, %nctaid.x;
	mov.u32 	%r46, %nctaid.y;
	mov.u32 	%r47, %ctaid.y;
	mov.u32 	%r48, %ctaid.x;
	mad.lo.s32 	%r49, %r44, %r46, %r47;
	mad.lo.s32 	%r50, %r49, %r45, %r48;
	mov.u32 	%r51, %tid.z;
	mov.u32 	%r52, %ntid.x;
	mov.u32 	%r53, %ntid.y;
	mov.u32 	%r54, %tid.y;
	mov.u32 	%r55, %tid.x;
	mov.u32 	%r56, %ntid.z;
	mad.lo.s32 	%r57, %r50, %r56, %r51;
	mad.lo.s32 	%r58, %r57, %r53, %r54;
	mad.lo.s32 	%r1, %r58, %r52, %r55;
	add.s32 	%r59, %r43, -1;
	mul.lo.s32 	%r60, %r43, %r59;
	shl.b32 	%r61, %r60, 1;
	setp.ge.s32 	%p1, %r1, %r61;
	@%p1 bra 	$L__BB2_60;
	cvta.to.global.u64 	%rd97, %rd92;
	cvt.s64.s32 	%rd98, %r1;
	add.s64 	%rd99, %rd97, %rd98;
	ld.global.u8 	%rs3, [%rd99];
	setp.ne.s16 	%p2, %rs3, 1;
	@%p2 bra 	$L__BB2_60;
	mov.b32 	%r157, 0;
	mov.b16 	%rs18, 1;
	mov.b32 	%r156, 1;
	mov.u32 	%r158, %r1;
$L__BB2_3:
	mov.u32 	%r3, %r157;
	mov.u16 	%rs1, %rs18;
	mov.u32 	%r2, %r156;
	add.s32 	%r157, %r3, 1;
	mul.hi.s32 	%r64, %r158, 1717986919;
	shr.u32 	%r65, %r64, 31;
	shr.s32 	%r66, %r64, 2;
	add.s32 	%r6, %r66, %r65;
	add.s32 	%r67, %r158, 9;
	setp.gt.u32 	%p3, %r67, 18;
	add.s16 	%rs18, %rs1, 1;
	add.s32 	%r156, %r2, 1;
	mov.u32 	%r158, %r6;
	@%p3 bra 	$L__BB2_3;
	mov.b32 	%r159, 0;
	mov.u32 	%r160, %r1;
$L__BB2_5:
	mul.hi.s32 	%r69, %r160, 1717986919;
	shr.u32 	%r70, %r69, 31;
	shr.s32 	%r71, %r69, 2;
	add.s32 	%r10, %r71, %r70;
	mul.lo.s32 	%r72, %r10, 10;
	sub.s32 	%r73, %r160, %r72;
	cvt.u16.u32 	%rs5, %r73;
	add.s16 	%rs6, %rs5, 48;
	cvt.u64.u32 	%rd100, %r159;
	add.s64 	%rd4, %rd3, %rd100;
	st.local.u8 	[%rd4], %rs6;
	add.s32 	%r159, %r159, 1;
	add.s32 	%r74, %r160, 9;
	setp.gt.u32 	%p4, %r74, 18;
	mov.u32 	%r160, %r10;
	@%p4 bra 	$L__BB2_5;
	cvta.to.global.u64 	%rd5, %rd93;
	mov.b16 	%rs7, 48;
	st.local.u8 	[%rd4+1], %rs7;
	shl.b32 	%r12, %r1, 1;
	and.b32  	%r13, %r157, 3;
	setp.lt.u32 	%p5, %r3, 3;
	mov.b32 	%r162, 0;
	@%p5 bra 	$L__BB2_9;
	and.b32  	%r162, %r157, -4;
	and.b32  	%r76, %r2, -4;
	neg.s32 	%r161, %r76;
	add.s64 	%rd315, %rd1, 2;
	add.s64 	%rd314, %rd3, 2;
$L__BB2_8:
	ld.local.v2.u8 	{%rs8, %rs9}, [%rd314+-2];
	st.local.v2.u8 	[%rd315+-2], {%rs8, %rs9};
	ld.local.v2.u8 	{%rs10, %rs11}, [%rd314];
	st.local.v2.u8 	[%rd315], {%rs10, %rs11};
	add.s32 	%r161, %r161, 4;
	add.s64 	%rd315, %rd315, 4;
	add.s64 	%rd314, %rd314, 4;
	setp.ne.s32 	%p6, %r161, 0;
	@%p6 bra 	$L__BB2_8;
$L__BB2_9:
	setp.eq.s32 	%p7, %r13, 0;
	@%p7 bra 	$L__BB2_12;
	cvt.u64.u32 	%rd101, %r162;
	add.s64 	%rd317, %rd1, %rd101;
	add.s64 	%rd316, %rd3, %rd101;
	and.b32  	%r77, %r2, 3;
	neg.s32 	%r163, %r77;
$L__BB2_11:
	.pragma "nounroll";
	ld.local.u8 	%rs12, [%rd316];
	st.local.u8 	[%rd317], %rs12;
	add.s64 	%rd317, %rd317, 1;
	add.s64 	%rd316, %rd316, 1;
	add.s32 	%r163, %r163, 1;
	setp.ne.s32 	%p8, %r163, 0;
	@%p8 bra 	$L__BB2_11;
$L__BB2_12:
	setp.lt.u32 	%p9, %r3, 3;
	mov.b32 	%r164, 0;
	@%p9 bra 	$L__BB2_15;
	and.b32  	%r164, %r157, -4;
	and.b32  	%r79, %r2, -4;
	neg.s32 	%r166, %r79;
	add.s64 	%rd321, %rd2, 16;
	add.s64 	%rd320, %rd1, 2;
$L__BB2_14:
	ld.local.v2.u8 	{%rs13, %rs14}, [%rd320+-2];
	cvt.u64.u16 	%rd102, %rs14;
	cvt.u64.u16 	%rd103, %rs13;
	st.local.v2.u64 	[%rd321+-16], {%rd103, %rd102};
	ld.local.v2.u8 	{%rs15, %rs16}, [%rd320];
	cvt.u64.u16 	%rd104, %rs16;
	cvt.u64.u16 	%rd105, %rs15;
	st.local.v2.u64 	[%rd321], {%rd105, %rd104};
	add.s32 	%r166, %r166, 4;
	add.s64 	%rd321, %rd321, 32;
	add.s64 	%rd320, %rd320, 4;
	setp.eq.s32 	%p10, %r166, 0;
	@%p10 bra 	$L__BB2_15;
	bra.uni 	$L__BB2_14;
$L__BB2_15:
	setp.eq.s32 	%p11, %r13, 0;
	@%p11 bra 	$L__BB2_18;
	cvt.u64.u32 	%rd106, %r164;
	mul.wide.u32 	%rd107, %r164, 8;
	add.s64 	%rd319, %rd2, %rd107;
	add.s64 	%rd318, %rd1, %rd106;
	and.b32  	%r80, %r2, 3;
	neg.s32 	%r165, %r80;
$L__BB2_17:
	.pragma "nounroll";
	ld.local.u8 	%rd108, [%rd318];
	st.local.u64 	[%rd319], %rd108;
	add.s64 	%rd319, %rd319, 8;
	add.s64 	%rd318, %rd318, 1;
	add.s32 	%r165, %r165, 1;
	setp.ne.s32 	%p12, %r165, 0;
	@%p12 bra 	$L__BB2_17;
$L__BB2_18:
	setp.lt.u32 	%p13, %r3, 15;
	mov.b64 	%rd330, 0;
	mov.u64 	%rd44, %rd330;
	@%p13 bra 	$L__BB2_27;
	shr.u32 	%r82, %r157, 4;
	max.u32 	%r28, %r82, 1;
	and.b32  	%r29, %r28, 3;
	setp.lt.u32 	%p14, %r157, 64;
	mov.b32 	%r167, 0;
	mov.b64 	%rd44, 0;
	mov.u64 	%rd330, %rd44;
	@%p14 bra 	$L__BB2_22;
	and.b32  	%r167, %r28, 268435452;
	shr.u32 	%r83, %r2, 4;
	max.u32 	%r84, %r83, 1;
	and.b32  	%r85, %r84, 268435452;
	neg.s32 	%r169, %r85;
	add.s64 	%rd332, %rd2, 32;
	mov.b64 	%rd44, 0;
$L__BB2_21:
	.pragma "nounroll";
	ld.local.v2.u64 	{%rd113, %rd114}, [%rd332+-32];
	mul.lo.s64 	%rd115, %rd113, -8663945395140668459;
	mul.lo.s64 	%rd116, %rd113, -8601547726154366976;
	shr.u64 	%rd117, %rd115, 33;
	or.b64  	%rd118, %rd117, %rd116;
	mul.lo.s64 	%rd119, %rd118, 5545529020109919103;
	xor.b64  	%rd120, %rd119, %rd330;
	mov.b64 	{%r86, %r87}, %rd120;
	shf.l.wrap.b32 	%r88, %r86, %r87, 27;
	shf.l.wrap.b32 	%r89, %r87, %r86, 27;
	mov.b64 	%rd121, {%r89, %r88};
	add.s64 	%rd122, %rd121, %rd44;
	mad.lo.s64 	%rd123, %rd122, 5, 1390208809;
	mul.lo.s64 	%rd124, %rd114, 5545529020109919103;
	mul.lo.s64 	%rd125, %rd114, 5659660229084708864;
	shr.u64 	%rd126, %rd124, 31;
	or.b64  	%rd127, %rd126, %rd125;
	mul.lo.s64 	%rd128, %rd127, -8663945395140668459;
	xor.b64  	%rd129, %rd128, %rd44;
	mov.b64 	{%r90, %r91}, %rd129;
	shf.l.wrap.b32 	%r92, %r90, %r91, 31;
	shf.l.wrap.b32 	%r93, %r91, %r90, 31;
	mov.b64 	%rd130, {%r93, %r92};
	add.s64 	%rd131, %rd123, %rd130;
	mad.lo.s64 	%rd132, %rd131, 5, 944331445;
	ld.local.v2.u64 	{%rd133, %rd134}, [%rd332+-16];
	mul.lo.s64 	%rd135, %rd133, -8663945395140668459;
	mul.lo.s64 	%rd136, %rd133, -8601547726154366976;
	shr.u64 	%rd137, %rd135, 33;
	or.b64  	%rd138, %rd137, %rd136;
	mul.lo.s64 	%rd139, %rd138, 5545529020109919103;
	xor.b64  	%rd140, %rd139, %rd123;
	mov.b64 	{%r94, %r95}, %rd140;
	shf.l.wrap.b32 	%r96, %r94, %r95, 27;
	shf.l.wrap.b32 	%r97, %r95, %r94, 27;
	mov.b64 	%rd141, {%r97, %r96};
	add.s64 	%rd142, %rd141, %rd132;
	mad.lo.s64 	%rd143, %rd142, 5, 1390208809;
	mul.lo.s64 	%rd144, %rd134, 5545529020109919103;
	mul.lo.s64 	%rd145, %rd134, 5659660229084708864;
	shr.u64 	%rd146, %rd144, 31;
	or.b64  	%rd147, %rd146, %rd145;
	mul.lo.s64 	%rd148, %rd147, -8663945395140668459;
	xor.b64  	%rd149, %rd148, %rd132;
	mov.b64 	{%r98, %r99}, %rd149;
	shf.l.wrap.b32 	%r100, %r98, %r99, 31;
	shf.l.wrap.b32 	%r101, %r99, %r98, 31;
	mov.b64 	%rd150, {%r101, %r100};
	add.s64 	%rd151, %rd143, %rd150;
	mad.lo.s64 	%rd152, %rd151, 5, 944331445;
	ld.local.v2.u64 	{%rd153, %rd154}, [%rd332];
	mul.lo.s64 	%rd155, %rd153, -8663945395140668459;
	mul.lo.s64 	%rd156, %rd153, -8601547726154366976;
	shr.u64 	%rd157, %rd155, 33;
	or.b64  	%rd158, %rd157, %rd156;
	mul.lo.s64 	%rd159, %rd158, 5545529020109919103;
	xor.b64  	%rd160, %rd159, %rd143;
	mov.b64 	{%r102, %r103}, %rd160;
	shf.l.wrap.b32 	%r104, %r102, %r103, 27;
	shf.l.wrap.b32 	%r105, %r103, %r102, 27;
	mov.b64 	%rd161, {%r105, %r104};
	add.s64 	%rd162, %rd161, %rd152;
	mad.lo.s64 	%rd163, %rd162, 5, 1390208809;
	mul.lo.s64 	%rd164, %rd154, 5545529020109919103;
	mul.lo.s64 	%rd165, %rd154, 5659660229084708864;
	shr.u64 	%rd166, %rd164, 31;
	or.b64  	%rd167, %rd166, %rd165;
	mul.lo.s64 	%rd168, %rd167, -8663945395140668459;
	xor.b64  	%rd169, %rd168, %rd152;
	mov.b64 	{%r106, %r107}, %rd169;
	shf.l.wrap.b32 	%r108, %r106, %r107, 31;
	shf.l.wrap.b32 	%r109, %r107, %r106, 31;
	mov.b64 	%rd170, {%r109, %r108};
	add.s64 	%rd171, %rd163, %rd170;
	mad.lo.s64 	%rd172, %rd171, 5, 944331445;
	ld.local.v2.u64 	{%rd173, %rd174}, [%rd332+16];
	mul.lo.s64 	%rd175, %rd173, -8663945395140668459;
	mul.lo.s64 	%rd176, %rd173, -8601547726154366976;
	shr.u64 	%rd177, %rd175, 33;
	or.b64  	%rd178, %rd177, %rd176;
	mul.lo.s64 	%rd179, %rd178, 5545529020109919103;
	xor.b64  	%rd180, %rd179, %rd163;
	mov.b64 	{%r110, %r111}, %rd180;
	shf.l.wrap.b32 	%r112, %r110, %r111, 27;
	shf.l.wrap.b32 	%r113, %r111, %r110, 27;
	mov.b64 	%rd181, {%r113, %r112};
	add.s64 	%rd182, %rd181, %rd172;
	mad.lo.s64 	%rd330, %rd182, 5, 1390208809;
	mul.lo.s64 	%rd183, %rd174, 5545529020109919103;
	mul.lo.s64 	%rd184, %rd174, 5659660229084708864;
	shr.u64 	%rd185, %rd183, 31;
	or.b64  	%rd186, %rd185, %rd184;
	mul.lo.s64 	%rd187, %rd186, -8663945395140668459;
	xor.b64  	%rd188, %rd187, %rd172;
	mov.b64 	{%r114, %r115}, %rd188;
	shf.l.wrap.b32 	%r116, %r114, %r115, 31;
	shf.l.wrap.b32 	%r117, %r115, %r114, 31;
	mov.b64 	%rd189, {%r117, %r116};
	add.s64 	%rd190, %rd330, %rd189;
	mad.lo.s64 	%rd44, %rd190, 5, 944331445;
	add.s32 	%r169, %r169, 4;
	add.s64 	%rd332, %rd332, 64;
	setp.eq.s32 	%p15, %r169, 0;
	@%p15 bra 	$L__BB2_22;
	bra.uni 	$L__BB2_21;
$L__BB2_22:
	setp.eq.s32 	%p16, %r29, 0;
	@%p16 bra 	$L__BB2_27;
	setp.eq.s32 	%p17, %r29, 1;
	@%p17 bra 	$L__BB2_25;
	shl.b32 	%r118, %r167, 1;
	mul.wide.u32 	%rd192, %r118, 8;
	add.s64 	%rd193, %rd2, %rd192;
	ld.local.v2.u64 	{%rd194, %rd195}, [%rd193];
	mul.lo.s64 	%rd196, %rd194, -8663945395140668459;
	mul.lo.s64 	%rd197, %rd194, -8601547726154366976;
	shr.u64 	%rd198, %rd196, 33;
	or.b64  	%rd199, %rd198, %rd197;
	mul.lo.s64 	%rd200, %rd199, 5545529020109919103;
	xor.b64  	%rd201, %rd200, %rd330;
	mov.b64 	{%r119, %r120}, %rd201;
	shf.l.wrap.b32 	%r121, %r119, %r120, 27;
	shf.l.wrap.b32 	%r122, %r120, %r119, 27;
	mov.b64 	%rd202, {%r122, %r121};
	add.s64 	%rd203, %rd202, %rd44;
	mad.lo.s64 	%rd204, %rd203, 5, 1390208809;
	mul.lo.s64 	%rd205, %rd195, 5545529020109919103;
	mul.lo.s64 	%rd206, %rd195, 5659660229084708864;
	shr.u64 	%rd207, %rd205, 31;
	or.b64  	%rd208, %rd207, %rd206;
	mul.lo.s64 	%rd209, %rd208, -8663945395140668459;
	xor.b64  	%rd210, %rd209, %rd44;
	mov.b64 	{%r123, %r124}, %rd210;
	shf.l.wrap.b32 	%r125, %r123, %r124, 31;
	shf.l.wrap.b32 	%r126, %r124, %r123, 31;
	mov.b64 	%rd211, {%r126, %r125};
	add.s64 	%rd212, %rd204, %rd211;
	mad.lo.s64 	%rd213, %rd212, 5, 944331445;
	ld.local.v2.u64 	{%rd214, %rd215}, [%rd193+16];
	mul.lo.s64 	%rd216, %rd214, -8663945395140668459;
	mul.lo.s64 	%rd217, %rd214, -8601547726154366976;
	shr.u64 	%rd218, %rd216, 33;
	or.b64  	%rd219, %rd218, %rd217;
	mul.lo.s64 	%rd220, %rd219, 5545529020109919103;
	xor.b64  	%rd221, %rd220, %rd204;
	mov.b64 	{%r127, %r128}, %rd221;
	shf.l.wrap.b32 	%r129, %r127, %r128, 27;
	shf.l.wrap.b32 	%r130, %r128, %r127, 27;
	mov.b64 	%rd222, {%r130, %r129};
	add.s64 	%rd223, %rd222, %rd213;
	mad.lo.s64 	%rd330, %rd223, 5, 1390208809;
	mul.lo.s64 	%rd224, %rd215, 5545529020109919103;
	mul.lo.s64 	%rd225, %rd215, 5659660229084708864;
	shr.u64 	%rd226, %rd224, 31;
	or.b64  	%rd227, %rd226, %rd225;
	mul.lo.s64 	%rd228, %rd227, -8663945395140668459;
	xor.b64  	%rd229, %rd228, %rd213;
	mov.b64 	{%r131, %r132}, %rd229;
	shf.l.wrap.b32 	%r133, %r131, %r132, 31;
	shf.l.wrap.b32 	%r134, %r132, %r131, 31;
	mov.b64 	%rd230, {%r134, %r133};
	add.s64 	%rd231, %rd330, %rd230;
	sub.s32 	%r135, %r118, %r167;
	add.s32 	%r167, %r135, 2;
	mad.lo.s64 	%rd44, %rd231, 5, 944331445;
$L__BB2_25:
	and.b32  	%r136, %r28, 1;
	setp.eq.b32 	%p18, %r136, 1;
	not.pred 	%p19, %p18;
	@%p19 bra 	$L__BB2_27;
	shl.b32 	%r137, %r167, 1;
	mul.wide.u32 	%rd232, %r137, 8;
	add.s64 	%rd233, %rd2, %rd232;
	ld.local.v2.u64 	{%rd234, %rd235}, [%rd233];
	mul.lo.s64 	%rd236, %rd234, -8663945395140668459;
	mul.lo.s64 	%rd237, %rd234, -8601547726154366976;
	shr.u64 	%rd238, %rd236, 33;
	or.b64  	%rd239, %rd238, %rd237;
	mul.lo.s64 	%rd240, %rd239, 5545529020109919103;
	xor.b64  	%rd241, %rd240, %rd330;
	mov.b64 	{%r138, %r139}, %rd241;
	shf.l.wrap.b32 	%r140, %r138, %r139, 27;
	shf.l.wrap.b32 	%r141, %r139, %r138, 27;
	mov.b64 	%rd242, {%r141, %r140};
	add.s64 	%rd243, %rd242, %rd44;
	mad.lo.s64 	%rd330, %rd243, 5, 1390208809;
	mul.lo.s64 	%rd244, %rd235, 5545529020109919103;
	mul.lo.s64 	%rd245, %rd235, 5659660229084708864;
	shr.u64 	%rd246, %rd244, 31;
	or.b64  	%rd247, %rd246, %rd245;
	mul.lo.s64 	%rd248, %rd247, -8663945395140668459;
	xor.b64  	%rd249, %rd248, %rd44;
	mov.b64 	{%r142, %r143}, %rd249;
	shf.l.wrap.b32 	%r144, %r142, %r143, 31;
	shf.l.wrap.b32 	%r145, %r143, %r142, 31;
	mov.b64 	%rd250, {%r145, %r144};
	add.s64 	%rd251, %rd330, %rd250;
	mad.lo.s64 	%rd44, %rd251, 5, 944331445;
$L__BB2_27:
	and.b32  	%r37, %r157, 15;
	setp.eq.s32 	%p20, %r37, 0;
	@%p20 bra 	$L__BB2_59;
	cvt.u32.u16 	%r146, %rs1;
	and.b32  	%r147, %r146, 15;
	neg.s32 	%r170, %r147;
	shr.u32 	%r148, %r157, 4;
	and.b32  	%r149, %r148, 134217727;
	mul.wide.u32 	%rd253, %r149, 16;
	add.s64 	%rd45, %rd1, %rd253;
	mov.b64 	%rd335, 0;
$L__BB2_29:
	add.s64 	%rd254, %rd45, %rd335;
	ld.local.u8 	%rs17, [%rd254];
	add.s64 	%rd255, %rd3, %rd335;
	st.local.u8 	[%rd255], %rs17;
	add.s32 	%r170, %r170, 1;
	setp.ne.s32 	%p21, %r170, 0;
	add.s64 	%rd335, %rd335, 1;
	@%p21 bra 	$L__BB2_29;
	mov.b64 	%rd256, 0;
	setp.gt.s32 	%p22, %r37, 7;
	@%p22 bra 	$L__BB2_37;
	setp.gt.s32 	%p30, %r37, 3;
	@%p30 bra 	$L__BB2_34;
	setp.eq.s32 	%p34, %r37, 1;
	@%p34 bra 	$L__BB2_58;
	setp.eq.s32 	%p35, %r37, 2;
	@%p35 bra 	$L__BB2_57;
	bra.uni 	$L__BB2_56;
$L__BB2_34:
	setp.gt.s32 	%p31, %r37, 5;
	@%p31 bra 	$L__BB2_36;
	setp.eq.s32 	%p33, %r37, 4;
	@%p33 bra 	$L__BB2_55;
	bra.uni 	$L__BB2_54;
$L__BB2_36:
	setp.eq.s32 	%p32, %r37, 6;
	@%p32 bra 	$L__BB2_53;
	bra.uni 	$L__BB2_52;
$L__BB2_37:
	setp.gt.s32 	%p23, %r37, 11;
	@%p23 bra 	$L__BB2_41;
	setp.gt.s32 	%p27, %r37, 9;
	@%p27 bra 	$L__BB2_40;
	setp.eq.s32 	%p29, %r37, 8;
	@%p29 bra 	$L__BB2_51;
	bra.uni 	$L__BB2_50;
$L__BB2_40:
	setp.eq.s32 	%p28, %r37, 10;
	@%p28 bra 	$L__BB2_49;
	bra.uni 	$L__BB2_48;
$L__BB2_41:
	setp.gt.s32 	%p24, %r37, 13;
	@%p24 bra 	$L__BB2_43;
	setp.eq.s32 	%p26, %r37, 12;
	@%p26 bra 	$L__BB2_47;
	bra.uni 	$L__BB2_46;
$L__BB2_43:
	setp.eq.s32 	%p25, %r37, 14;
	@%p25 bra 	$L__BB2_45;
	ld.local.u8 	%rd257, [%rd3+14];
	shl.b64 	%rd256, %rd257, 48;
$L__BB2_45:
	ld.local.u8 	%rd258, [%rd3+13];
	shl.b64 	%rd259, %rd258, 40;
	xor.b64  	%rd256, %rd259, %rd256;
$L__BB2_46:
	ld.local.u8 	%rd260, [%rd3+12];
	shl.b64 	%rd261, %rd260, 32;
	xor.b64  	%rd256, %rd261, %rd256;
$L__BB2_47:
	ld.local.u8 	%r150, [%rd3+11];
	mul.wide.u32 	%rd262, %r150, 16777216;
	xor.b64  	%rd256, %rd262, %rd256;
$L__BB2_48:
	ld.local.u8 	%r151, [%rd3+10];
	mul.wide.u32 	%rd263, %r151, 65536;
	xor.b64  	%rd256, %rd263, %rd256;
$L__BB2_49:
	ld.local.u8 	%r152, [%rd3+9];
	mul.wide.u32 	%rd264, %r152, 256;
	xor.b64  	%rd256, %rd264, %rd256;
$L__BB2_50:
	ld.local.u8 	%rd265, [%rd3+8];
	xor.b64  	%rd266, %rd256, %rd265;
	mul.lo.s64 	%rd267, %rd266, 5545529020109919103;
	mul.lo.s64 	%rd268, %rd266, 5659660229084708864;
	shr.u64 	%rd269, %rd267, 31;
	or.b64  	%rd270, %rd269, %rd268;
	mul.lo.s64 	%rd271, %rd270, -8663945395140668459;
	xor.b64  	%rd44, %rd271, %rd44;
$L__BB2_51:
	ld.local.u8 	%rd272, [%rd3+7];
	shl.b64 	%rd256, %rd272, 56;
$L__BB2_52:
	ld.local.u8 	%rd273, [%rd3+6];
	shl.b64 	%rd274, %rd273, 48;
	xor.b64  	%rd256, %rd274, %rd256;
$L__BB2_53:
	ld.local.u8 	%rd275, [%rd3+5];
	shl.b64 	%rd276, %rd275, 40;
	xor.b64  	%rd256, %rd276, %rd256;
$L__BB2_54:
	ld.local.u8 	%rd277, [%rd3+4];
	shl.b64 	%rd278, %rd277, 32;
	xor.b64  	%rd256, %rd278, %rd256;
$L__BB2_55:
	ld.local.u8 	%r153, [%rd3+3];
	mul.wide.u32 	%rd279, %r153, 16777216;
	xor.b64  	%rd256, %rd279, %rd256;
$L__BB2_56:
	ld.local.u8 	%r154, [%rd3+2];
	mul.wide.u32 	%rd280, %r154, 65536;
	xor.b64  	%rd256, %rd280, %rd256;
$L__BB2_57:
	ld.local.u8 	%r155, [%rd3+1];
	mul.wide.u32 	%rd281, %r155, 256;
	xor.b64  	%rd256, %rd281, %rd256;
$L__BB2_58:
	ld.local.u8 	%rd282, [%rd3];
	xor.b64  	%rd283, %rd256, %rd282;
	mul.lo.s64 	%rd284, %rd283, -8663945395140668459;
	mul.lo.s64 	%rd285, %rd283, -8601547726154366976;
	shr.u64 	%rd286, %rd284, 33;
	or.b64  	%rd287, %rd286, %rd285;
	mul.lo.s64 	%rd288, %rd287, 5545529020109919103;
	xor.b64  	%rd330, %rd288, %rd330;
$L__BB2_59:
	cvt.u64.u32 	%rd289, %r157;
	xor.b64  	%rd290, %rd330, %rd289;
	xor.b64  	%rd291, %rd44, %rd289;
	add.s64 	%rd292, %rd291, %rd290;
	add.s64 	%rd293, %rd292, %rd291;
	shr.u64 	%rd294, %rd292, 33;
	xor.b64  	%rd295, %rd294, %rd292;
	mul.lo.s64 	%rd296, %rd295, -49064778989728563;
	shr.u64 	%rd297, %rd296, 33;
	xor.b64  	%rd298, %rd297, %rd296;
	mul.lo.s64 	%rd299, %rd298, -4265267296055464877;
	shr.u64 	%rd300, %rd299, 33;
	xor.b64  	%rd301, %rd300, %rd299;
	shr.u64 	%rd302, %rd293, 33;
	xor.b64  	%rd303, %rd302, %rd293;
	mul.lo.s64 	%rd304, %rd303, -49064778989728563;
	shr.u64 	%rd305, %rd304, 33;
	xor.b64  	%rd306, %rd305, %rd304;
	mul.lo.s64 	%rd307, %rd306, -4265267296055464877;
	shr.u64 	%rd308, %rd307, 33;
	xor.b64  	%rd309, %rd308, %rd307;
	add.s64 	%rd310, %rd309, %rd301;
	add.s64 	%rd311, %rd310, %rd309;
	mul.wide.s32 	%rd312, %r12, 64;
	add.s64 	%rd313, %rd5, %rd312;
	st.global.u64 	[%rd313], %rd310;
	st.global.u64 	[%rd313+64], %rd311;
$L__BB2_60:
	ret;

}
	// .globl	_Z9set_bloomPbS_Pmiii
.visible .entry _Z9set_bloomPbS_Pmiii(
	.param .u64 .ptr .align 1 _Z9set_bloomPbS_Pmiii_param_0,
	.param .u64 .ptr .align 1 _Z9set_bloomPbS_Pmiii_param_1,
	.param .u64 .ptr .align 1 _Z9set_bloomPbS_Pmiii_param_2,
	.param .u32 _Z9set_bloomPbS_Pmiii_param_3,
	.param .u32 _Z9set_bloomPbS_Pmiii_param_4,
	.param .u32 _Z9set_bloomPbS_Pmiii_param_5
)
{
	.reg .pred 	%p<6>;
	.reg .b16 	%rs<3>;
	.reg .b32 	%r<10>;
	.reg .b64 	%rd<23>;

	ld.param.u64 	%rd6, [_Z9set_bloomPbS_Pmiii_param_0];
	ld.param.u64 	%rd7, [_Z9set_bloomPbS_Pmiii_param_1];
	ld.param.u64 	%rd8, [_Z9set_bloomPbS_Pmiii_param_2];
	ld.param.s32 	%rd1, [_Z9set_bloomPbS_Pmiii_param_3];
	ld.param.u32 	%r3, [_Z9set_bloomPbS_Pmiii_param_4];
	ld.param.u32 	%r4, [_Z9set_bloomPbS_Pmiii_param_5];
	mov.u32 	%r1, %ctaid.x;
	mov.u32 	%r2, %tid.x;
	setp.ge.s32 	%p1, %r1, %r4;
	@%p1 bra 	$L__BB3_6;
	cvta.to.global.u64 	%rd9, %rd7;
	cvt.u64.u32 	%rd10, %r1;
	add.s64 	%rd11, %rd9, %rd10;
	ld.global.u8 	%rs1, [%rd11];
	setp.ne.s16 	%p2, %rs1, 1;
	setp.ge.s32 	%p3, %r2, %r3;
	or.pred  	%p4, %p3, %p2;
	@%p4 bra 	$L__BB3_6;
	shl.b32 	%r5, %r1, 1;
	mul.wide.u32 	%rd12, %r5, 64;
	cvta.to.global.u64 	%rd13, %rd8;
	add.s64 	%rd14, %rd13, %rd12;
	ld.global.u64 	%rd15, [%rd14];
	ld.global.u64 	%rd16, [%rd14+64];
	and.b32  	%r6, %r2, 255;
	cvt.u64.u32 	%rd17, %r6;
	mad.lo.s64 	%rd2, %rd16, %rd17, %rd15;
	or.b64  	%rd18, %rd2, %rd1;
	and.b64  	%rd19, %rd18, -4294967296;
	setp.ne.s64 	%p5, %rd19, 0;
	@%p5 bra 	$L__BB3_4;
	cvt.u32.u64 	%r7, %rd1;
	cvt.u32.u64 	%r8, %rd2;
	rem.u32 	%r9, %r8, %r7;
	cvt.u64.u32 	%rd22, %r9;
	bra.uni 	$L__BB3_5;
$L__BB3_4:
	rem.u64 	%rd22, %rd2, %rd1;
$L__BB3_5:
	cvta.to.global.u64 	%rd20, %rd6;
	add.s64 	%rd21, %rd20, %rd22;
	mov.b16 	%rs2, 1;
	st.global.u8 	[%rd21], %rs2;
$L__BB3_6:
	ret;

}
	// .globl	_Z10print_hashPmi
.visible .entry _Z10print_hashPmi(
	.param .u64 .ptr .align 1 _Z10print_hashPmi_param_0,
	.param .u32 _Z10print_hashPmi_param_1
)
{
	.local .align 8 .b8 	__local_depot4[16];
	.reg .b64 	%SP;
	.reg .b64 	%SPL;
	.reg .pred 	%p<2>;
	.reg .b32 	%r<23>;
	.reg .b64 	%rd<10>;

	mov.u64 	%SPL, __local_depot4;
	cvta.local.u64 	%SP, %SPL;
	ld.param.u64 	%rd1, [_Z10print_hashPmi_param_0];
	ld.param.u32 	%r2, [_Z10print_hashPmi_param_1];
	mov.u32 	%r3, %ctaid.z;
	mov.u32 	%r4, %nctaid.x;
	mov.u32 	%r5, %nctaid.y;
	mov.u32 	%r6, %ctaid.y;
	mov.u32 	%r7, %ctaid.x;
	mad.lo.s32 	%r8, %r3, %r5, %r6;
	mad.lo.s32 	%r9, %r8, %r4, %r7;
	mov.u32 	%r10, %tid.z;
	mov.u32 	%r11, %ntid.x;
	mov.u32 	%r12, %ntid.y;
	mov.u32 	%r13, %tid.y;
	mov.u32 	%r14, %tid.x;
	mov.u32 	%r15, %ntid.z;
	mad.lo.s32 	%r16, %r9, %r15, %r10;
	mad.lo.s32 	%r17, %r16, %r12, %r13;
	mad.lo.s32 	%r1, %r17, %r11, %r14;
	add.s32 	%r18, %r2, -1;
	mul.lo.s32 	%r19, %r2, %r18;
	shl.b32 	%r20, %r19, 2;
	setp.ge.s32 	%p1, %r1, %r20;
	@%p1 bra 	$L__BB4_2;
	add.u64 	%rd2, %SP, 0;
	add.u64 	%rd3, %SPL, 0;
	cvta.to.global.u64 	%rd4, %rd1;
	mul.wide.s32 	%rd5, %r1, 64;
	add.s64 	%rd6, %rd4, %rd5;
	ld.global.u64 	%rd7, [%rd6];
	st.local.u64 	[%rd3], %rd7;
	st.local.u32 	[%rd3+8], %r1;
	mov.u64 	%rd8, $str;
	cvta.global.u64 	%rd9, %rd8;
	{ // callseq 0, 0
	.param .b64 param0;
	st.param.b64 	[param0], %rd9;
	.param .b64 param1;
	st.param.b64 	[param1], %rd2;
	.param .b32 retval0;
	call.uni (retval0), 
	vprintf, 
	(
	param0, 
	param1
	);
	ld.param.b32 	%r21, [retval0];
	} // callseq 0
$L__BB4_2:
	ret;

}


// ===== COMPILED SASS (sm_100) =====

	.target	sm_100

	.elftype	@"ET_EXEC"


//--------------------- .note.nv.tkinfo           --------------------------
	.section	.note.nv.tkinfo,"",@"SHT_NOTE"
	.sectionflags	@"SHF_NOTE_NV_TKINFO"
	.tkinfo
        /*0018*/ 	.word	0x00000002
        /*0030*/ 	.string	""
        /*0030*/ 	.string	"ptxas"
        /*0030*/ 	.string	"Cuda compilation tools, release 13.0, V13.0.88"
        /*0030*/ 	.string	"Build cuda_13.0.r13.0/compiler.36424714_0"
        /*0030*/ 	.string	"-arch sm_100 -m 64 "



//--------------------- .note.nv.cuinfo           --------------------------
	.section	.note.nv.cuinfo,"",@"SHT_NOTE"
	.sectionflags	@"SHF_NOTE_NV_CUINFO"
        /*0018*/ 	.short	0x0002
        /*001a*/ 	.short	0x0064
        /*001c*/ 	.short	0x0082
	.zero		2


//--------------------- .nv.info                  --------------------------
	.section	.nv.info,"",@"SHT_CUDA_INFO"
	.align	4


	//----- nvinfo : EIATTR_REGCOUNT
	.align		4
        /*0000*/ 	.byte	0x04, 0x2f
        /*0002*/ 	.short	(.L_2 - .L_1)
	.align		4
.L_1:
        /*0004*/ 	.word	index@(_Z9init_maskPbi)
        /*0008*/ 	.word	0x0000000a


	//----- nvinfo : EIATTR_FRAME_SIZE
	.align		4
.L_2:
        /*000c*/ 	.byte	0x04, 0x11
        /*000e*/ 	.short	(.L_4 - .L_3)
	.align		4
.L_3:
        /*0010*/ 	.word	index@(_Z9init_maskPbi)
        /*0014*/ 	.word	0x00000000


	//----- nvinfo : EIATTR_REGCOUNT
	.align		4
.L_4:
        /*0018*/ 	.byte	0x04, 0x2f
        /*001a*/ 	.short	(.L_6 - .L_5)
	.align		4
.L_5:
        /*001c*/ 	.word	index@(_Z8get_maskPiS_Pbiil)
        /*0020*/ 	.word	0x0000001e


	//----- nvinfo : EIATTR_FRAME_SIZE
	.align		4
.L_6:
        /*0024*/ 	.byte	0x04, 0x11
        /*0026*/ 	.short	(.L_8 - .L_7)
	.align		4
.L_7:
        /*0028*/ 	.word	index@($__internal_1_$__cuda_sm3x_div_rn_noftz_f32_slowpath)
        /*002c*/ 	.word	0x00000000


	//----- nvinfo : EIATTR_FRAME_SIZE
	.align		4
.L_8:
        /*0030*/ 	.byte	0x04, 0x11
        /*0032*/ 	.short	(.L_10 - .L_9)
	.align		4
.L_9:
        /*0034*/ 	.word	index@(_Z8get_maskPiS_Pbiil)
        /*0038*/ 	.word	0x00000000


	//----- nvinfo : EIATTR_REGCOUNT
	.align		4
.L_10:
        /*003c*/ 	.byte	0x04, 0x2f
        /*003e*/ 	.short	(.L_12 - .L_11)
	.align		4
.L_11:
        /*0040*/ 	.word	index@(_Z8get_hashPbPmi)
        /*0044*/ 	.word	0x00000024


	//----- nvinfo : EIATTR_FRAME_SIZE
	.align		4
.L_12:
        /*0048*/ 	.byte	0x04, 0x11
        /*004a*/ 	.short	(.L_14 - .L_13)
	.align		4
.L_13:
        /*004c*/ 	.word	index@(_Z8get_hashPbPmi)
        /*0050*/ 	.word	0x00000070


	//----- nvinfo : EIATTR_REGCOUNT
	.align		4
.L_14:
        /*0054*/ 	.byte	0x04, 0x2f
        /*0056*/ 	.short	(.L_16 - .L_15)
	.align		4
.L_15:
        /*0058*/ 	.word	index@(_Z9set_bloomPbS_Pmiii)
        /*005c*/ 	.word	0x00000010


	//----- nvinfo : EIATTR_FRAME_SIZE
	.align		4
.L_16:
        /*0060*/ 	.byte	0x04, 0x11
        /*0062*/ 	.short	(.L_18 - .L_17)
	.align		4
.L_17:
        /*0064*/ 	.word	index@($__internal_0_$__cuda_sm20_rem_u64)
        /*0068*/ 	.word	0x00000000


	//----- nvinfo : EIATTR_FRAME_SIZE
	.align		4
.L_18:
        /*006c*/ 	.byte	0x04, 0x11
        /*006e*/ 	.short	(.L_20 - .L_19)
	.align		4
.L_19:
        /*0070*/ 	.word	index@(_Z9set_bloomPbS_Pmiii)
        /*0074*/ 	.word	0x00000000


	//----- nvinfo : EIATTR_REGCOUNT
	.align		4
.L_20:
        /*0078*/ 	.byte	0x04, 0x2f
        /*007a*/ 	.short	(.L_22 - .L_21)
	.align		4
.L_21:
        /*007c*/ 	.word	index@(_Z10print_hashPmi)
        /*0080*/ 	.word	0x00000018


	//----- nvinfo : EIATTR_FRAME_SIZE
	.align		4
.L_22:
        /*0084*/ 	.byte	0x04, 0x11
        /*0086*/ 	.short	(.L_24 - .L_23)
	.align		4
.L_23:
        /*0088*/ 	.word	index@(_Z10print_hashPmi)
        /*008c*/ 	.word	0x00000010


	//----- nvinfo : EIATTR_MIN_STACK_SIZE
	.align		4
.L_24:
        /*0090*/ 	.byte	0x04, 0x12
        /*0092*/ 	.short	(.L_26 - .L_25)
	.align		4
.L_25:
        /*0094*/ 	.word	index@(_Z10print_hashPmi)
        /*0098*/ 	.word	0x00000010


	//----- nvinfo : EIATTR_MIN_STACK_SIZE
	.align		4
.L_26:
        /*009c*/ 	.byte	0x04, 0x12
        /*009e*/ 	.short	(.L_28 - .L_27)
	.align		4
.L_27:
        /*00a0*/ 	.word	index@(_Z9set_bloomPbS_Pmiii)
        /*00a4*/ 	.word	0x00000000


	//----- nvinfo : EIATTR_MIN_STACK_SIZE
	.align		4
.L_28:
        /*00a8*/ 	.byte	0x04, 0x12
        /*00aa*/ 	.short	(.L_30 - .L_29)
	.align		4
.L_29:
        /*00ac*/ 	.word	index@(_Z8get_hashPbPmi)
        /*00b0*/ 	.word	0x00000070


	//----- nvinfo : EIATTR_MIN_STACK_SIZE
	.align		4
.L_30:
        /*00b4*/ 	.byte	0x04, 0x12
        /*00b6*/ 	.short	(.L_32 - .L_31)
	.align		4
.L_31:
        /*00b8*/ 	.word	index@(_Z8get_maskPiS_Pbiil)
        /*00bc*/ 	.word	0x00000000


	//----- nvinfo : EIATTR_MIN_STACK_SIZE
	.align		4
.L_32:
        /*00c0*/ 	.byte	0x04, 0x12
        /*00c2*/ 	.short	(.L_34 - .L_33)
	.align		4
.L_33:
        /*00c4*/ 	.word	index@(_Z9init_maskPbi)
        /*00c8*/ 	.word	0x00000000
.L_34:


//--------------------- .nv.compat                --------------------------
	.section	.nv.compat,"",@"SHT_CUDA_COMPAT_INFO"
	.align	4
        /*0000*/ 	.byte	0x02, 0x09, 0x00, 0x00, 0x02, 0x02, 0x01, 0x00, 0x02, 0x05, 0x05, 0x00, 0x03, 0x07, 0x01, 0x01
        /*0010*/ 	.byte	0x02, 0x03, 0x00, 0x00, 0x02, 0x06, 0x01, 0x00, 0x04, 0x0b, 0x08, 0x00, 0x01, 0x00, 0x00, 0x00
        /*0020*/ 	.byte	0x00, 0x00, 0x00, 0x00


//--------------------- .nv.info._Z10print_hashPmi --------------------------
	.section	.nv.info._Z10print_hashPmi,"",@"SHT_CUDA_INFO"
	.sectionflags	@""
	.align	4


	//----- nvinfo : EIATTR_CUDA_API_VERSION
	.align		4
        /*0000*/ 	.byte	0x04, 0x37
        /*0002*/ 	.short	(.L_36 - .L_35)
.L_35:
        /*0004*/ 	.word	0x00000082


	//----- nvinfo : EIATTR_KPARAM_INFO
	.align		4
.L_36:
        /*0008*/ 	.byte	0x04, 0x17
        /*000a*/ 	.short	(.L_38 - .L_37)
.L_37:
        /*000c*/ 	.word	0x00000000
        /*0010*/ 	.short	0x0001
        /*0012*/ 	.short	0x0008
        /*0014*/ 	.byte	0x00, 0xf0, 0x11, 0x00


	//----- nvinfo : EIATTR_KPARAM_INFO
	.align		4
.L_38:
        /*0018*/ 	.byte	0x04, 0x17
        /*001a*/ 	.short	(.L_40 - .L_39)
.L_39:
        /*001c*/ 	.word	0x00000000
        /*0020*/ 	.short	0x0000
        /*0022*/ 	.short	0x0000
        /*0024*/ 	.byte	0x00, 0xf5, 0x21, 0x00


	//----- nvinfo : EIATTR_SPARSE_MMA_MASK
	.align		4
.L_40:
        /*0028*/ 	.byte	0x03, 0x50
        /*002a*/ 	.short	0x0000


	//----- nvinfo : EIATTR_MAXREG_COUNT
	.align		4
        /*002c*/ 	.byte	0x03, 0x1b
        /*002e*/ 	.short	0x00ff


	//----- nvinfo : EIATTR_EXTERNS
	.align		4
        /*0030*/ 	.byte	0x04, 0x0f
        /*0032*/ 	.short	(.L_42 - .L_41)


	//   ....[0]....
	.align		4
.L_41:
        /*0034*/ 	.word	index@(vprintf)


	//----- nvinfo : EIATTR_MERCURY_ISA_VERSION
	.align		4
.L_42:
        /*0038*/ 	.byte	0x03, 0x5f
        /*003a*/ 	.short	0x0101


	//----- nvinfo : EIATTR_VRC_CTA_INIT_COUNT
	.align		4
        /*003c*/ 	.byte	0x02, 0x4a
	.zero		1
	.zero		1


	//----- nvinfo : EIATTR_SYSCALL_OFFSETS
	.align		4
        /*0040*/ 	.byte	0x04, 0x46
        /*0042*/ 	.short	(.L_44 - .L_43)


	//   ....[0]....
.L_43:
        /*0044*/ 	.word	0x00000280


	//----- nvinfo : EIATTR_EXIT_INSTR_OFFSETS
	.align		4
.L_44:
        /*0048*/ 	.byte	0x04, 0x1c
        /*004a*/ 	.short	(.L_46 - .L_45)


	//   ....[0]....
.L_45:
        /*004c*/ 	.word	0x000001b0


	//   ....[1]....
        /*0050*/ 	.word	0x00000290


	//----- nvinfo : EIATTR_CRS_STACK_SIZE
	.align		4
.L_46:
        /*0054*/ 	.byte	0x04, 0x1e
        /*0056*/ 	.short	(.L_48 - .L_47)
.L_47:
        /*0058*/ 	.word	0x00000000


	//----- nvinfo : EIATTR_CBANK_PARAM_SIZE
	.align		4
.L_48:
        /*005c*/ 	.byte	0x03, 0x19
        /*005e*/ 	.short	0x000c


	//----- nvinfo : EIATTR_PARAM_CBANK
	.align		4
        /*0060*/ 	.byte	0x04, 0x0a
        /*0062*/ 	.short	(.L_50 - .L_49)
	.align		4
.L_49:
        /*0064*/ 	.word	index@(.nv.constant0._Z10print_hashPmi)
        /*0068*/ 	.short	0x0380
        /*006a*/ 	.short	0x000c


	//----- nvinfo : EIATTR_SW_WAR
	.align		4
.L_50:
        /*006c*/ 	.byte	0x04, 0x36
        /*006e*/ 	.short	(.L_52 - .L_51)
.L_51:
        /*0070*/ 	.word	0x00000008
.L_52:


//--------------------- .nv.info._Z9set_bloomPbS_Pmiii --------------------------
	.section	.nv.info._Z9set_bloomPbS_Pmiii,"",@"SHT_CUDA_INFO"
	.sectionflags	@""
	.align	4


	//----- nvinfo : EIATTR_CUDA_API_VERSION
	.align		4
        /*0000*/ 	.byte	0x04, 0x37
        /*0002*/ 	.short	(.L_54 - .L_53)
.L_53:
        /*0004*/ 	.word	0x00000082


	//----- nvinfo : EIATTR_KPARAM_INFO
	.align		4
.L_54:
        /*0008*/ 	.byte	0x04, 0x17
        /*000a*/ 	.short	(.L_56 - .L_55)
.L_55:
        /*000c*/ 	.word	0x00000000
        /*0010*/ 	.short	0x0005
        /*0012*/ 	.short	0x0020
        /*0014*/ 	.byte	0x00, 0xf0, 0x11, 0x00


	//----- nvinfo : EIATTR_KPARAM_INFO
	.align		4
.L_56:
        /*0018*/ 	.byte	0x04, 0x17
        /*001a*/ 	.short	(.L_58 - .L_57)
.L_57:
        /*001c*/ 	.word	0x00000000
        /*0020*/ 	.short	0x0004
        /*0022*/ 	.short	0x001c
        /*0024*/ 	.byte	0x00, 0xf0, 0x11, 0x00


	//----- nvinfo : EIATTR_KPARAM_INFO
	.align		4
.L_58:
        /*0028*/ 	.byte	0x04, 0x17
        /*002a*/ 	.short	(.L_60 - .L_59)
.L_59:
        /*002c*/ 	.word	0x00000000
        /*0030*/ 	.short	0x0003
        /*0032*/ 	.short	0x0018
        /*0034*/ 	.byte	0x00, 0xf0, 0x11, 0x00


	//----- nvinfo : EIATTR_KPARAM_INFO
	.align		4
.L_60:
        /*0038*/ 	.byte	0x04, 0x17
        /*003a*/ 	.short	(.L_62 - .L_61)
.L_61:
        /*003c*/ 	.word	0x00000000
        /*0040*/ 	.short	0x0002
        /*0042*/ 	.short	0x0010
        /*0044*/ 	.byte	0x00, 0xf5, 0x21, 0x00


	//----- nvinfo : EIATTR_KPARAM_INFO
	.align		4
.L_62:
        /*0048*/ 	.byte	0x04, 0x17
        /*004a*/ 	.short	(.L_64 - .L_63)
.L_63:
        /*004c*/ 	.word	0x00000000
        /*0050*/ 	.short	0x0001
        /*0052*/ 	.short	0x0008
        /*0054*/ 	.byte	0x00, 0xf5, 0x21, 0x00


	//----- nvinfo : EIATTR_KPARAM_INFO
	.align		4
.L_64:
        /*0058*/ 	.byte	0x04, 0x17
        /*005a*/ 	.short	(.L_66 - .L_65)
.L_65:
        /*005c*/ 	.word	0x00000000
        /*0060*/ 	.short	0x0000
        /*0062*/ 	.short	0x0000
        /*0064*/ 	.byte	0x00, 0xf5, 0x21, 0x00


	//----- nvinfo : EIATTR_SPARSE_MMA_MASK
	.align		4
.L_66:
        /*0068*/ 	.byte	0x03, 0x50
        /*006a*/ 	.short	0x0000


	//----- nvinfo : EIATTR_MAXREG_COUNT
	.align		4
        /*006c*/ 	.byte	0x03, 0x1b
        /*006e*/ 	.short	0x00ff


	//----- nvinfo : EIATTR_MERCURY_ISA_VERSION
	.align		4
        /*0070*/ 	.byte	0x03, 0x5f
        /*0072*/ 	.short	0x0101


	//----- nvinfo : EIATTR_VRC_CTA_INIT_COUNT
	.align		4
        /*0074*/ 	.byte	0x02, 0x4a
	.zero		1
	.zero		1


	//----- nvinfo : EIATTR_EXIT_INSTR_OFFSETS
	.align		4
        /*0078*/ 	.byte	0x04, 0x1c
        /*007a*/ 	.short	(.L_68 - .L_67)


	//   ....[0]....
.L_67:
        /*007c*/ 	.word	0x00000040


	//   ....[1]....
        /*0080*/ 	.word	0x000000e0


	//   ....[2]....
        /*0084*/ 	.word	0x000003a0


	//----- nvinfo : EIATTR_CRS_STACK_SIZE
	.align		4
.L_68:
        /*0088*/ 	.byte	0x04, 0x1e
        /*008a*/ 	.short	(.L_70 - .L_69)
.L_69:
        /*008c*/ 	.word	0x00000000


	//----- nvinfo : EIATTR_CBANK_PARAM_SIZE
	.align		4
.L_70:
        /*0090*/ 	.byte	0x03, 0x19
        /*0092*/ 	.short	0x0024


	//----- nvinfo : EIATTR_PARAM_CBANK
	.align		4
        /*0094*/ 	.byte	0x04, 0x0a
        /*0096*/ 	.short	(.L_72 - .L_71)
	.align		4
.L_71:
        /*0098*/ 	.word	index@(.nv.constant0._Z9set_bloomPbS_Pmiii)
        /*009c*/ 	.short	0x0380
        /*009e*/ 	.short	0x0024


	//----- nvinfo : EIATTR_SW_WAR
	.align		4
.L_72:
        /*00a0*/ 	.byte	0x04, 0x36
        /*00a2*/ 	.short	(.L_74 - .L_73)
.L_73:
        /*00a4*/ 	.word	0x00000008
.L_74:


//--------------------- .nv.info._Z8get_hashPbPmi --------------------------
	.section	.nv.info._Z8get_hashPbPmi,"",@"SHT_CUDA_INFO"
	.sectionflags	@""
	.align	4


	//----- nvinfo : EIATTR_CUDA_API_VERSION
	.align		4
        /*0000*/ 	.byte	0x04, 0x37
        /*0002*/ 	.short	(.L_76 - .L_75)
.L_75:
        /*0004*/ 	.word	0x00000082


	//----- nvinfo : EIATTR_KPARAM_INFO
	.align		4
.L_76:
        /*0008*/ 	.byte	0x04, 0x17
        /*000a*/ 	.short	(.L_78 - .L_77)
.L_77:
        /*000c*/ 	.word	0x00000000
        /*0010*/ 	.short	0x0002
        /*0012*/ 	.short	0x0010
        /*0014*/ 	.byte	0x00, 0xf0, 0x11, 0x00


	//----- nvinfo : EIATTR_KPARAM_INFO
	.align		4
.L_78:
        /*0018*/ 	.byte	0x04, 0x17
        /*001a*/ 	.short	(.L_80 - .L_79)
.L_79:
        /*001c*/ 	.word	0x00000000
        /*0020*/ 	.short	0x0001
        /*0022*/ 	.short	0x0008
        /*0024*/ 	.byte	0x00, 0xf5, 0x21, 0x00


	//----- nvinfo : EIATTR_KPARAM_INFO
	.align		4
.L_80:
        /*0028*/ 	.byte	0x04, 0x17
        /*002a*/ 	.short	(.L_82 - .L_81)
.L_81:
        /*002c*/ 	.word	0x00000000
        /*0030*/ 	.short	0x0000
        /*0032*/ 	.short	0x0000
        /*0034*/ 	.byte	0x00, 0xf5, 0x21, 0x00


	//----- nvinfo : EIATTR_SPARSE_MMA_MASK
	.align		4
.L_82:
        /*0038*/ 	.byte	0x03, 0x50
        /*003a*/ 	.short	0x0000


	//----- nvinfo : EIATTR_MAXREG_COUNT
	.align		4
        /*003c*/ 	.byte	0x03, 0x1b
        /*003e*/ 	.short	0x00ff


	//----- nvinfo : EIATTR_MERCURY_ISA_VERSION
	.align		4
        /*0040*/ 	.byte	0x03, 0x5f
        /*0042*/ 	.short	0x0101


	//----- nvinfo : EIATTR_VRC_CTA_INIT_COUNT
	.align		4
        /*0044*/ 	.byte	0x02, 0x4a
	.zero		1
	.zero		1


	//----- nvinfo : EIATTR_EXIT_INSTR_OFFSETS
	.align		4
        /*0048*/ 	.byte	0x04, 0x1c
        /*004a*/ 	.short	(.L_84 - .L_83)


	//   ....[0]....
.L_83:
        /*004c*/ 	.word	0x00000170


	//   ....[1]....
        /*0050*/ 	.word	0x000001e0


	//   ....[2]....
        /*0054*/ 	.word	0x000030e0


	//----- nvinfo : EIATTR_CRS_STACK_SIZE
	.align		4
.L_84:
        /*0058*/ 	.byte	0x04, 0x1e
        /*005a*/ 	.short	(.L_86 - .L_85)
.L_85:
        /*005c*/ 	.word	0x00000000


	//----- nvinfo : EIATTR_CBANK_PARAM_SIZE
	.align		4
.L_86:
        /*0060*/ 	.byte	0x03, 0x19
        /*0062*/ 	.short	0x0014


	//----- nvinfo : EIATTR_PARAM_CBANK
	.align		4
        /*0064*/ 	.byte	0x04, 0x0a
        /*0066*/ 	.short	(.L_88 - .L_87)
	.align		4
.L_87:
        /*0068*/ 	.word	index@(.nv.constant0._Z8get_hashPbPmi)
        /*006c*/ 	.short	0x0380
        /*006e*/ 	.short	0x0014


	//----- nvinfo : EIATTR_SW_WAR
	.align		4
.L_88:
        /*0070*/ 	.byte	0x04, 0x36
        /*0072*/ 	.short	(.L_90 - .L_89)
.L_89:
        /*0074*/ 	.word	0x00000008
.L_90:


//--------------------- .nv.info._Z8get_maskPiS_Pbiil --------------------------
	.section	.nv.info._Z8get_maskPiS_Pbiil,"",@"SHT_CUDA_INFO"
	.sectionflags	@""
	.align	4


	//----- nvinfo : EIATTR_CUDA_API_VERSION
	.align		4
        /*0000*/ 	.byte	0x04, 0x37
        /*0002*/ 	.short	(.L_92 - .L_91)
.L_91:
        /*0004*/ 	.word	0x00000082


	//----- nvinfo : EIATTR_KPARAM_INFO
	.align		4
.L_92:
        /*0008*/ 	.byte	0x04, 0x17
        /*000a*/ 	.short	(.L_94 - .L_93)
.L_93:
        /*000c*/ 	.word	0x00000000
        /*0010*/ 	.short	0x0005
        /*0012*/ 	.short	0x0020
        /*0014*/ 	.byte	0x00, 0xf0, 0x21, 0x00


	//----- nvinfo : EIATTR_KPARAM_INFO
	.align		4
.L_94:
        /*0018*/ 	.byte	0x04, 0x17
        /*001a*/ 	.short	(.L_96 - .L_95)
.L_95:
        /*001c*/ 	.word	0x00000000
        /*0020*/ 	.short	0x0004
        /*0022*/ 	.short	0x001c
        /*0024*/ 	.byte	0x00, 0xf0, 0x11, 0x00


	//----- nvinfo : EIATTR_KPARAM_INFO
	.align		4
.L_96:
        /*0028*/ 	.byte	0x04, 0x17
        /*002a*/ 	.short	(.L_98 - .L_97)
.L_97:
        /*002c*/ 	.word	0x00000000
        /*0030*/ 	.short	0x0003
        /*0032*/ 	.short	0x0018
        /*0034*/ 	.byte	0x00, 0xf0, 0x11, 0x00


	//----- nvinfo : EIATTR_KPARAM_INFO
	.align		4
.L_98:
        /*0038*/ 	.byte	0x04, 0x17
        /*003a*/ 	.short	(.L_100 - .L_99)
.L_99:
        /*003c*/ 	.word	0x00000000
        /*0040*/ 	.short	0x0002
        /*0042*/ 	.short	0x0010
        /*0044*/ 	.byte	0x00, 0xf5, 0x21, 0x00


	//----- nvinfo : EIATTR_KPARAM_INFO
	.align		4
.L_100:
        /*0048*/ 	.byte	0x04, 0x17
        /*004a*/ 	.short	(.L_102 - .L_101)
.L_101:
        /*004c*/ 	.word	0x00000000
        /*0050*/ 	.short	0x0001
        /*0052*/ 	.short	0x0008
        /*0054*/ 	.byte	0x00, 0xf5, 0x21, 0x00


	//----- nvinfo : EIATTR_KPARAM_INFO
	.align		4
.L_102:
        /*0058*/ 	.byte	0x04, 0x17
        /*005a*/ 	.short	(.L_104 - .L_103)
.L_103:
        /*005c*/ 	.word	0x00000000
        /*0060*/ 	.short	0x0000
        /*0062*/ 	.short	0x0000
        /*0064*/ 	.byte	0x00, 0xf5, 0x21, 0x00


	//----- nvinfo : EIATTR_SPARSE_MMA_MASK
	.align		4
.L_104:
        /*0068*/ 	.byte	0x03, 0x50
        /*006a*/ 	.short	0x0000


	//----- nvinfo : EIATTR_MAXREG_COUNT
	.align		4
        /*006c*/ 	.byte	0x03, 0x1b
        /*006e*/ 	.short	0x00ff


	//----- nvinfo : EIATTR_NUM_BARRIERS
	.align		4
        /*0070*/ 	.byte	0x02, 0x4c
        /*0072*/ 	.byte	0x01
	.zero		1


	//----- nvinfo : EIATTR_MERCURY_ISA_VERSION
	.align		4
        /*0074*/ 	.byte	0x03, 0x5f
        /*0076*/ 	.short	0x0101


	//----- nvinfo : EIATTR_VRC_CTA_INIT_COUNT
	.align		4
        /*0078*/ 	.byte	0x02, 0x4a
	.zero		1
	.zero		1


	//----- nvinfo : EIATTR_EXIT_INSTR_OFFSETS
	.align		4
        /*007c*/ 	.byte	0x04, 0x1c
        /*007e*/ 	.short	(.L_106 - .L_105)


	//   ....[0]....
.L_105:
        /*0080*/ 	.word	0x00000070


	//   ....[1]....
        /*0084*/ 	.word	0x00000230


	//   ....[2]....
        /*0088*/ 	.word	0x00000280


	//   ....[3]....
        /*008c*/ 	.word	0x00000da0


	//   ....[4]....
        /*0090*/ 	.word	0x00001220


	//----- nvinfo : EIATTR_CRS_STACK_SIZE
	.align		4
.L_106:
        /*0094*/ 	.byte	0x04, 0x1e
        /*0096*/ 	.short	(.L_108 - .L_107)
.L_107:
        /*0098*/ 	.word	0x00000000


	//----- nvinfo : EIATTR_CBANK_PARAM_SIZE
	.align		4
.L_108:
        /*009c*/ 	.byte	0x03, 0x19
        /*009e*/ 	.short	0x0028


	//----- nvinfo : EIATTR_PARAM_CBANK
	.align		4
        /*00a0*/ 	.byte	0x04, 0x0a
        /*00a2*/ 	.short	(.L_110 - .L_109)
	.align		4
.L_109:
        /*00a4*/ 	.word	index@(.nv.constant0._Z8get_maskPiS_Pbiil)
        /*00a8*/ 	.short	0x0380
        /*00aa*/ 	.short	0x0028


	//----- nvinfo : EIATTR_SW_WAR
	.align		4
.L_110:
        /*00ac*/ 	.byte	0x04, 0x36
        /*00ae*/ 	.short	(.L_112 - .L_111)
.L_111:
        /*00b0*/ 	.word	0x00000008
.L_112:


//--------------------- .nv.info._Z9init_maskPbi  --------------------------
	.section	.nv.info._Z9init_maskPbi,"",@"SHT_CUDA_INFO"
	.sectionflags	@""
	.align	4


	//----- nvinfo : EIATTR_CUDA_API_VERSION
	.align		4
        /*0000*/ 	.byte	0x04, 0x37
        /*0002*/ 	.short	(.L_114 - .L_113)
.L_113:
        /*0004*/ 	.word	0x00000082


	//----- nvinfo : EIATTR_KPARAM_INFO
	.align		4
.L_114:
        /*0008*/ 	.byte	0x04, 0x17
        /*000a*/ 	.short	(.L_116 - .L_115)
.L_115:
        /*000c*/ 	.word	0x00000000
        /*0010*/ 	.short	0x0001
        /*0012*/ 	.short	0x0008
        /*0014*/ 	.byte	0x00, 0xf0, 0x11, 0x00


	//----- nvinfo : EIATTR_KPARAM_INFO
	.align		4
.L_116:
        /*0018*/ 	.byte	0x04, 0x17
        /*001a*/ 	.short	(.L_118 - .L_117)
.L_117:
        /*001c*/ 	.word	0x00000000
        /*0020*/ 	.short	0x0000
        /*0022*/ 	.short	0x0000
        /*0024*/ 	.byte	0x00, 0xf5, 0x21, 0x00


	//----- nvinfo : EIATTR_SPARSE_MMA_MASK
	.align		4
.L_118:
        /*0028*/ 	.byte	0x03, 0x50
        /*002a*/ 	.short	0x0000


	//----- nvinfo : EIATTR_MAXREG_COUNT
	.align		4
        /*002c*/ 	.byte	0x03, 0x1b
        /*002e*/ 	.short	0x00ff


	//----- nvinfo : EIATTR_MERCURY_ISA_VERSION
	.align		4
        /*0030*/ 	.byte	0x03, 0x5f
        /*0032*/ 	.short	0x0101


	//----- nvinfo : EIATTR_VRC_CTA_INIT_COUNT
	.align		4
        /*0034*/ 	.byte	0x02, 0x4a
	.zero		1
	.zero		1


	//----- nvinfo : EIATTR_EXIT_INSTR_OFFSETS
	.align		4
        /*0038*/ 	.byte	0x04, 0x1c
        /*003a*/ 	.short	(.L_120 - .L_119)


	//   ....[0]....
.L_119:
        /*003c*/ 	.word	0x00000160


	//   ....[1]....
        /*0040*/ 	.word	0x000001c0


	//----- nvinfo : EIATTR_CBANK_PARAM_SIZE
	.align		4
.L_120:
        /*0044*/ 	.byte	0x03, 0x19
        /*0046*/ 	.short	0x000c


	//----- nvinfo : EIATTR_PARAM_CBANK
	.align		4
        /*0048*/ 	.byte	0x04, 0x0a
        /*004a*/ 	.short	(.L_122 - .L_121)
	.align		4
.L_121:
        /*004c*/ 	.word	index@(.nv.constant0._Z9init_maskPbi)
        /*0050*/ 	.short	0x0380
        /*0052*/ 	.short	0x000c


	//----- nvinfo : EIATTR_SW_WAR
	.align		4
.L_122:
        /*0054*/ 	.byte	0x04, 0x36
        /*0056*/ 	.short	(.L_124 - .L_123)
.L_123:
        /*0058*/ 	.word	0x00000008
.L_124:


//--------------------- .nv.callgraph             --------------------------
	.section	.nv.callgraph,"",@"SHT_CUDA_CALLGRAPH"
	.align	4
	.sectionentsize	8
	.align		4
        /*0000*/ 	.word	0x00000000
	.align		4
        /*0004*/ 	.word	0xffffffff
	.align		4
        /*0008*/ 	.word	index@(_Z10print_hashPmi)
	.align		4
        /*000c*/ 	.word	index@(vprintf)
	.align		4
        /*0010*/ 	.word	0x00000000
	.align		4
        /*0014*/ 	.word	0xfffffffe
	.align		4
        /*0018*/ 	.word	0x00000000
	.align		4
        /*001c*/ 	.word	0xfffffffd
	.align		4
        /*0020*/ 	.word	0x00000000
	.align		4
        /*0024*/ 	.word	0xfffffffc


//--------------------- .nv.constant4             --------------------------
	.section	.nv.constant4,"a",@progbits
	.align	8
	.align		8
.nv.constant4:
        /*0000*/ 	.dword	vprintf
	.align		8
        /*0008*/ 	.dword	$str


//--------------------- .text._Z10print_hashPmi   --------------------------
	.section	.text._Z10print_hashPmi,"ax",@progbits
	.align	128
        .global         _Z10print_hashPmi
        .type           _Z10print_hashPmi,@function
        .size           _Z10print_hashPmi,(.L_x_104 - _Z10print_hashPmi)
        .other          _Z10print_hashPmi,@"STO_CUDA_ENTRY STV_DEFAULT"
_Z10print_hashPmi:
.text._Z10print_hashPmi:
[----:B------:R-:W0:Y:S08]  /*0000*/  LDC R1, c[0x0][0x37c] ;  /* 0x0000df00ff017b82 */ /* 0x000e300000000800 */
[----:B------:R-:W-:Y:S01]  /*0010*/  S2UR UR4, SR_CTAID.Z ;  /* 0x00000000000479c3 */ /* 0x000fe20000002700 */
[----:B------:R-:W1:Y:S01]  /*0020*/  S2R R0, SR_TID.Z ;  /* 0x0000000000007919 */ /* 0x000e620000002300 */
[----:B------:R-:W2:Y:S01]  /*0030*/  LDCU UR10, c[0x0][0x2fc] ;  /* 0x00005f80ff0a77ac */ /* 0x000ea20008000800 */
[----:B0-----:R-:W-:Y:S01]  /*0040*/  VIADD R1, R1, 0xfffffff0 ;  /* 0xfffffff001017836 */ /* 0x001fe20000000000 */
[----:B------:R-:W0:Y:S01]  /*0050*/  S2R R3, SR_TID.Y ;  /* 0x0000000000037919 */ /* 0x000e220000002200 */
[----:B------:R-:W3:Y:S03]  /*0060*/  LDCU UR5, c[0x0][0x370] ;  /* 0x00006e00ff0577ac */ /* 0x000ee60008000800 */
[----:B------:R-:W4:Y:S01]  /*0070*/  S2UR UR7, SR_CTAID.Y ;  /* 0x00000000000779c3 */ /* 0x000f220000002600 */
[----:B------:R-:W5:Y:S01]  /*0080*/  S2R R5, SR_TID.X ;  /* 0x0000000000057919 */ /* 0x000f620000002100 */
[----:B------:R-:W4:Y:S01]  /*0090*/  LDCU UR6, c[0x0][0x374] ;  /* 0x00006e80ff0677ac */ /* 0x000f220008000800 */
[----:B------:R-:W5:Y:S05]  /*00a0*/  LDCU UR11, c[0x0][0x360] ;  /* 0x00006c00ff0b77ac */ /* 0x000f6a0008000800 */
[----:B------:R-:W3:Y:S01]  /*00b0*/  S2UR UR8, SR_CTAID.X ;  /* 0x00000000000879c3 */ /* 0x000ee20000002500 */
[----:B------:R-:W0:Y:S01]  /*00c0*/  LDCU UR12, c[0x0][0x364] ;  /* 0x00006c80ff0c77ac */ /* 0x000e220008000800 */
[----:B------:R-:W2:Y:S06]  /*00d0*/  LDCU UR9, c[0x0][0x388] ;  /* 0x00007100ff0977ac */ /* 0x000eac0008000800 */
[----:B------:R-:W1:Y:S01]  /*00e0*/  LDC R7, c[0x0][0x368] ;  /* 0x0000da00ff077b82 */ /* 0x000e620000000800 */
[----:B----4-:R-:W-:Y:S01]  /*00f0*/  UIMAD UR4, UR4, UR6, UR7 ;  /* 0x00000006040472a4 */ /* 0x010fe2000f8e0207 */
[----:B------:R-:W4:Y:S03]  /*0100*/  LDCU UR6, c[0x0][0x2f8] ;  /* 0x00005f00ff0677ac */ /* 0x000f260008000800 */
[----:B---3--:R-:W-:-:S02]  /*0110*/  UIMAD UR4, UR4, UR5, UR8 ;  /* 0x00000005040472a4 */ /* 0x008fc4000f8e0208 */
[----:B--2---:R-:W-:-:S04]  /*0120*/  UIADD3 UR5, UPT, UPT, UR9, -0x1, URZ ;  /* 0xffffffff09057890 */ /* 0x004fc8000fffe0ff */
[----:B------:R-:W-:Y:S01]  /*0130*/  UIMAD UR5, UR5, UR9, URZ ;  /* 0x00000009050572a4 */ /* 0x000fe2000f8e02ff */
[----:B-1----:R-:W-:-:S03]  /*0140*/  IMAD R0, R7, UR4, R0 ;  /* 0x0000000407007c24 */ /* 0x002fc6000f8e0200 */
[----:B------:R-:W-:Y:S01]  /*0150*/  USHF.L.U32 UR5, UR5, 0x2, URZ ;  /* 0x0000000205057899 */ /* 0x000fe200080006ff */
[----:B0-----:R-:W-:Y:S01]  /*0160*/  IMAD R0, R0, UR12, R3 ;  /* 0x0000000c00007c24 */ /* 0x001fe2000f8e0203 */
[----:B----4-:R-:W-:-:S03]  /*0170*/  IADD3 R6, P1, PT, R1, UR6, RZ ;  /* 0x0000000601067c10 */ /* 0x010fc6000ff3e0ff */
[----:B-----5:R-:W-:Y:S02]  /*0180*/  IMAD R0, R0, UR11, R5 ;  /* 0x0000000b00007c24 */ /* 0x020fe4000f8e0205 */
[----:B------:R-:W-:-:S03]  /*0190*/  IMAD.X R7, RZ, RZ, UR10, P1 ;  /* 0x0000000aff077e24 */ /* 0x000fc600088e06ff */
[----:B------:R-:W-:-:S13]  /*01a0*/  ISETP.GE.AND P0, PT, R0, UR5, PT ;  /* 0x0000000500007c0c */ /* 0x000fda000bf06270 */
[----:B------:R-:W-:Y:S05]  /*01b0*/  @P0 EXIT ;  /* 0x000000000000094d */ /* 0x000fea0003800000 */
[----:B------:R-:W0:Y:S01]  /*01c0*/  LDC.64 R2, c[0x0][0x380] ;  /* 0x0000e000ff027b82 */ /* 0x000e220000000a00 */
[----:B------:R-:W1:Y:S01]  /*01d0*/  LDCU.64 UR4, c[0x0][0x358] ;  /* 0x00006b00ff0477ac */ /* 0x000e620008000a00 */
[----:B0-----:R-:W-:-:S06]  /*01e0*/  IMAD.WIDE R2, R0, 0x40, R2 ;  /* 0x0000004000027825 */ /* 0x001fcc00078e0202 */
[----:B-1----:R-:W2:Y:S01]  /*01f0*/  LDG.E.64 R2, desc[UR4][R2.64] ;  /* 0x0000000402027981 */ /* 0x002ea2000c1e1b00 */
[----:B------:R-:W-:Y:S01]  /*0200*/  MOV R8, 0x0 ;  /* 0x0000000000087802 */ /* 0x000fe20000000f00 */
[----:B------:R-:W0:Y:S02]  /*0210*/  LDCU.64 UR4, c[0x4][0x8] ;  /* 0x01000100ff0477ac */ /* 0x000e240008000a00 */
[----:B------:R1:W-:Y:S03]  /*0220*/  STL [R1+0x8], R0 ;  /* 0x0000080001007387 */ /* 0x0003e60000100800 */
[----:B------:R-:W3:Y:S01]  /*0230*/  LDC.64 R8, c[0x4][R8] ;  /* 0x0100000008087b82 */ /* 0x000ee20000000a00 */
[----:B0-----:R-:W-:Y:S02]  /*0240*/  MOV R4, UR4 ;  /* 0x0000000400047c02 */ /* 0x001fe40008000f00 */
[----:B------:R-:W-:Y:S01]  /*0250*/  MOV R5, UR5 ;  /* 0x0000000500057c02 */ /* 0x000fe20008000f00 */
[----:B--23--:R1:W-:Y:S06]  /*0260*/  STL.64 [R1], R2 ;  /* 0x0000000201007387 */ /* 0x00c3ec0000100a00 */
[----:B------:R-:W-:-:S07]  /*0270*/  LEPC R20, `(.L_x_0) ;  /* 0x000000001014794e */ /* 0x000fce0000000000 */
[----:B-1----:R-:W-:Y:S05]  /*0280*/  CALL.ABS.NOINC R8 ;  /* 0x0000000008007343 */ /* 0x002fea0003c00000 */
.L_x_0:
[----:B------:R-:W-:Y:S05]  /*0290*/  EXIT ;  /* 0x000000000000794d */ /* 0x000fea0003800000 */
.L_x_1:
[----:B------:R-:W-:-:S00]  /*02a0*/  BRA `(.L_x_1) ;  /* 0xfffffffc00fc7947 */ /* 0x000fc0000383ffff */
[----:B------:R-:W-:-:S00]  /*02b0*/  NOP ;  /* 0x0000000000007918 */ /* 0x000fc00000000000 */
        /* <DEDUP_REMOVED lines=12> */
.L_x_104:


//--------------------- .text._Z9set_bloomPbS_Pmiii --------------------------
	.section	.text._Z9set_bloomPbS_Pmiii,"ax",@progbits
	.align	128
        .global         _Z9set_bloomPbS_Pmiii
        .type           _Z9set_bloomPbS_Pmiii,@function
        .size           _Z9set_bloomPbS_Pmiii,(.L_x_102 - _Z9set_bloomPbS_Pmiii)
        .other          _Z9set_bloomPbS_Pmiii,@"STO_CUDA_ENTRY STV_DEFAULT"
_Z9set_bloomPbS_Pmiii:
.text._Z9set_bloomPbS_Pmiii:
[----:B------:R-:W-:Y:S01]  /*0000*/  LDC R1, c[0x0][0x37c] ;  /* 0x0000df00ff017b82 */ /* 0x000fe20000000800 */
[----:B------:R-:W0:Y:S01]  /*0010*/  S2R R0, SR_CTAID.X ;  /* 0x0000000000007919 */ /* 0x000e220000002500 */
[----:B------:R-:W0:Y:S02]  /*0020*/  LDCU UR4, c[0x0][0x3a0] ;  /* 0x00007400ff0477ac */ /* 0x000e240008000800 */
[----:B0-----:R-:W-:-:S13]  /*0030*/  ISETP.GE.AND P0, PT, R0, UR4, PT ;  /* 0x0000000400007c0c */ /* 0x001fda000bf06270 */
[----:B------:R-:W-:Y:S05]  /*0040*/  @P0 EXIT ;  /* 0x000000000000094d */ /* 0x000fea0003800000 */
[----:B------:R-:W0:Y:S01]  /*0050*/  LDCU.64 UR4, c[0x0][0x388] ;  /* 0x00007100ff0477ac */ /* 0x000e220008000a00 */
[----:B------:R-:W1:Y:S01]  /*0060*/  LDCU.64 UR6, c[0x0][0x358] ;  /* 0x00006b00ff0677ac */ /* 0x000e620008000a00 */
[----:B------:R-:W2:Y:S01]  /*0070*/  S2R R9, SR_TID.X ;  /* 0x0000000000097919 */ /* 0x000ea20000002100 */
[----:B------:R-:W2:Y:S01]  /*0080*/  LDCU.64 UR8, c[0x0][0x398] ;  /* 0x00007300ff0877ac */ /* 0x000ea20008000a00 */
[----:B0-----:R-:W-:-:S05]  /*0090*/  IADD3 R2, P0, PT, R0, UR4, RZ ;  /* 0x0000000400027c10 */ /* 0x001fca000ff1e0ff */
[----:B------:R-:W-:-:S05]  /*00a0*/  IMAD.X R3, RZ, RZ, UR5, P0 ;  /* 0x00000005ff037e24 */ /* 0x000fca00080e06ff */
[----:B-1----:R-:W3:Y:S02]  /*00b0*/  LDG.E.U8 R2, desc[UR6][R2.64] ;  /* 0x0000000602027981 */ /* 0x002ee4000c1e1100 */
[----:B---3--:R-:W-:-:S04]  /*00c0*/  ISETP.NE.AND P0, PT, R2, 0x1, PT ;  /* 0x000000010200780c */ /* 0x008fc80003f05270 */
[----:B--2---:R-:W-:-:S13]  /*00d0*/  ISETP.GE.OR P0, PT, R9, UR9, P0 ;  /* 0x0000000909007c0c */ /* 0x004fda0008706670 */
[----:B------:R-:W-:Y:S05]  /*00e0*/  @P0 EXIT ;  /* 0x000000000000094d */ /* 0x000fea0003800000 */
[----:B------:R-:W0:Y:S01]  /*00f0*/  LDC.64 R6, c[0x0][0x390] ;  /* 0x0000e400ff067b82 */ /* 0x000e220000000a00 */
[----:B------:R-:W-:-:S04]  /*0100*/  IMAD.SHL.U32 R3, R0, 0x2, RZ ;  /* 0x0000000200037824 */ /* 0x000fc800078e00ff */
[----:B0-----:R-:W-:-:S05]  /*0110*/  IMAD.WIDE.U32 R6, R3, 0x40, R6 ;  /* 0x0000004003067825 */ /* 0x001fca00078e0006 */
[----:B------:R-:W2:Y:S04]  /*0120*/  LDG.E.64 R2, desc[UR6][R6.64] ;  /* 0x0000000606027981 */ /* 0x000ea8000c1e1b00 */
[----:B------:R-:W2:Y:S01]  /*0130*/  LDG.E.64 R4, desc[UR6][R6.64+0x40] ;  /* 0x0000400606047981 */ /* 0x000ea2000c1e1b00 */
[----:B------:R-:W-:Y:S01]  /*0140*/  LOP3.LUT R9, R9, 0xff, RZ, 0xc0, !PT ;  /* 0x000000ff09097812 */ /* 0x000fe200078ec0ff */
[----:B------:R-:W-:Y:S01]  /*0150*/  USHF.R.S32.HI UR5, URZ, 0x1f, UR8 ;  /* 0x0000001fff057899 */ /* 0x000fe20008011408 */
[----:B------:R-:W-:Y:S03]  /*0160*/  BSSY.RECONVERGENT B0, `(.L_x_2) ;  /* 0x000001e000007945 */ /* 0x000fe60003800200 */
[----:B--2---:R-:W-:-:S04]  /*0170*/  IMAD.WIDE.U32 R2, R4, R9, R2 ;  /* 0x0000000904027225 */ /* 0x004fc800078e0002 */
[----:B------:R-:W-:-:S05]  /*0180*/  IMAD R5, R5, R9, RZ ;  /* 0x0000000905057224 */ /* 0x000fca00078e02ff */
[----:B------:R-:W-:-:S04]  /*0190*/  IADD3 R4, PT, PT, R3, R5, RZ ;  /* 0x0000000503047210 */ /* 0x000fc80007ffe0ff */
[----:B------:R-:W-:-:S04]  /*01a0*/  LOP3.LUT R0, R4, UR5, RZ, 0xfc, !PT ;  /* 0x0000000504007c12 */ /* 0x000fc8000f8efcff */
[----:B------:R-:W-:-:S13]  /*01b0*/  ISETP.NE.U32.AND P0, PT, R0, RZ, PT ;  /* 0x000000ff0000720c */ /* 0x000fda0003f05070 */
[----:B------:R-:W-:Y:S05]  /*01c0*/  @P0 BRA `(.L_x_3) ;  /* 0x00000000004c0947 */ /* 0x000fea0003800000 */
[----:B------:R-:W0:Y:S01]  /*01d0*/  I2F.U32.RP R0, UR8 ;  /* 0x0000000800007d06 */ /* 0x000e220008209000 */
[----:B------:R-:W-:-:S07]  /*01e0*/  ISETP.NE.U32.AND P1, PT, RZ, UR8, PT ;  /* 0x00000008ff007c0c */ /* 0x000fce000bf25070 */
[----:B0-----:R-:W0:Y:S02]  /*01f0*/  MUFU.RCP R0, R0 ;  /* 0x0000000000007308 */ /* 0x001e240000001000 */
[----:B0-----:R-:W-:-:S06]  /*0200*/  VIADD R4, R0, 0xffffffe ;  /* 0x0ffffffe00047836 */ /* 0x001fcc0000000000 */
[----:B------:R0:W1:Y:S02]  /*0210*/  F2I.FTZ.U32.TRUNC.NTZ R5, R4 ;  /* 0x0000000400057305 */ /* 0x000064000021f000 */
[----:B0-----:R-:W-:Y:S02]  /*0220*/  HFMA2 R4, -RZ, RZ, 0, 0 ;  /* 0x00000000ff047431 */ /* 0x001fe400000001ff */
[----:B-1----:R-:W-:-:S04]  /*0230*/  IMAD.MOV R3, RZ, RZ, -R5 ;  /* 0x000000ffff037224 */ /* 0x002fc800078e0a05 */
[----:B------:R-:W-:-:S04]  /*0240*/  IMAD R3, R3, UR8, RZ ;  /* 0x0000000803037c24 */ /* 0x000fc8000f8e02ff */
[----:B------:R-:W-:-:S04]  /*0250*/  IMAD.HI.U32 R5, R5, R3, R4 ;  /* 0x0000000305057227 */ /* 0x000fc800078e0004 */
[----:B------:R-:W-:Y:S02]  /*0260*/  IMAD.MOV.U32 R3, RZ, RZ, RZ ;  /* 0x000000ffff037224 */ /* 0x000fe400078e00ff */
[----:B------:R-:W-:-:S04]  /*0270*/  IMAD.HI.U32 R5, R5, R2, RZ ;  /* 0x0000000205057227 */ /* 0x000fc800078e00ff */
[----:B------:R-:W-:-:S04]  /*0280*/  IMAD.MOV R5, RZ, RZ, -R5 ;  /* 0x000000ffff057224 */ /* 0x000fc800078e0a05 */
[----:B------:R-:W-:-:S05]  /*0290*/  IMAD R2, R5, UR8, R2 ;  /* 0x0000000805027c24 */ /* 0x000fca000f8e0202 */
[----:B------:R-:W-:-:S13]  /*02a0*/  ISETP.GE.U32.AND P0, PT, R2, UR8, PT ;  /* 0x0000000802007c0c */ /* 0x000fda000bf06070 */
[----:B------:R-:W-:-:S05]  /*02b0*/  @P0 VIADD R2, R2, -UR8 ;  /* 0x8000000802020c36 */ /* 0x000fca0008000000 */
[----:B------:R-:W-:-:S13]  /*02c0*/  ISETP.GE.U32.AND P0, PT, R2, UR8, PT ;  /* 0x0000000802007c0c */ /* 0x000fda000bf06070 */
[----:B------:R-:W-:Y:S02]  /*02d0*/  @P0 IADD3 R2, PT, PT, R2, -UR8, RZ ;  /* 0x8000000802020c10 */ /* 0x000fe4000fffe0ff */
[----:B------:R-:W-:Y:S01]  /*02e0*/  @!P1 LOP3.LUT R2, RZ, UR8, RZ, 0x33, !PT ;  /* 0x00000008ff029c12 */ /* 0x000fe2000f8e33ff */
[----:B------:R-:W-:Y:S06]  /*02f0*/  BRA `(.L_x_4) ;  /* 0x0000000000107947 */ /* 0x000fec0003800000 */
.L_x_3:
[----:B------:R-:W-:-:S07]  /*0300*/  MOV R0, 0x320 ;  /* 0x0000032000007802 */ /* 0x000fce0000000f00 */
[----:B------:R-:W-:Y:S05]  /*0310*/  CALL.REL.NOINC `($__internal_0_$__cuda_sm20_rem_u64) ;  /* 0x0000000000247944 */ /* 0x000fea0003c00000 */
[----:B------:R-:W-:Y:S01]  /*0320*/  IMAD.MOV.U32 R2, RZ, RZ, R4 ;  /* 0x000000ffff027224 */ /* 0x000fe200078e0004 */
[----:B------:R-:W-:-:S07]  /*0330*/  MOV R3, R5 ;  /* 0x0000000500037202 */ /* 0x000fce0000000f00 */
.L_x_4:
[----:B------:R-:W-:Y:S05]  /*0340*/  BSYNC.RECONVERGENT B0 ;  /* 0x0000000000007941 */ /* 0x000fea0003800200 */
.L_x_2:
[----:B------:R-:W0:Y:S01]  /*0350*/  LDCU.64 UR10, c[0x0][0x380] ;  /* 0x00007000ff0a77ac */ /* 0x000e220008000a00 */
[----:B------:R-:W-:Y:S01]  /*0360*/  IMAD.MOV.U32 R0, RZ, RZ, 0x1 ;  /* 0x00000001ff007424 */ /* 0x000fe200078e00ff */
[----:B0-----:R-:W-:-:S04]  /*0370*/  IADD3 R2, P0, PT, R2, UR10, RZ ;  /* 0x0000000a02027c10 */ /* 0x001fc8000ff1e0ff */
[----:B------:R-:W-:-:S05]  /*0380*/  IADD3.X R3, PT, PT, R3, UR11, RZ, P0, !PT ;  /* 0x0000000b03037c10 */ /* 0x000fca00087fe4ff */
[----:B------:R-:W-:Y:S01]  /*0390*/  STG.E.U8 desc[UR6][R2.64], R0 ;  /* 0x0000000002007986 */ /* 0x000fe2000c101106 */
[----:B------:R-:W-:Y:S05]  /*03a0*/  EXIT ;  /* 0x000000000000794d */ /* 0x000fea0003800000 */
        .weak           $__internal_0_$__cuda_sm20_rem_u64
        .type           $__internal_0_$__cuda_sm20_rem_u64,@function
        .size           $__internal_0_$__cuda_sm20_rem_u64,(.L_x_102 - $__internal_0_$__cuda_sm20_rem_u64)
$__internal_0_$__cuda_sm20_rem_u64:
[----:B------:R-:W0:Y:S02]  /*03b0*/  LDCU UR4, c[0x0][0x398] ;  /* 0x00007300ff0477ac */ /* 0x000e240008000800 */
[----:B0-----:R-:W0:Y:S08]  /*03c0*/  I2F.U64.RP R3, UR4 ;  /* 0x0000000400037d12 */ /* 0x001e300008309000 */
[----:B0-----:R-:W0:Y:S02]  /*03d0*/  MUFU.RCP R3, R3 ;  /* 0x0000000300037308 */ /* 0x001e240000001000 */
[----:B0-----:R-:W-:-:S06]  /*03e0*/  VIADD R6, R3, 0x1ffffffe ;  /* 0x1ffffffe03067836 */ /* 0x001fcc0000000000 */
[----:B------:R-:W0:Y:S02]  /*03f0*/  F2I.U64.TRUNC R6, R6 ;  /* 0x0000000600067311 */ /* 0x000e24000020d800 */
[----:B0-----:R-:W-:-:S04]  /*0400*/  IMAD.WIDE.U32 R8, R6, UR4, RZ ;  /* 0x0000000406087c25 */ /* 0x001fc8000f8e00ff */
[C---:B------:R-:W-:Y:S01]  /*0410*/  IMAD R5, R6.reuse, UR5, R9 ;  /* 0x0000000506057c24 */ /* 0x040fe2000f8e0209 */
[----:B------:R-:W-:Y:S01]  /*0420*/  IADD3 R11, P0, PT, RZ, -R8, RZ ;  /* 0x80000008ff0b7210 */ /* 0x000fe20007f1e0ff */
[----:B------:R-:W-:Y:S02]  /*0430*/  IMAD.MOV.U32 R9, RZ, RZ, R6 ;  /* 0x000000ffff097224 */ /* 0x000fe400078e0006 */
[----:B------:R-:W-:Y:S02]  /*0440*/  IMAD R5, R7, UR4, R5 ;  /* 0x0000000407057c24 */ /* 0x000fe4000f8e0205 */
[----:B------:R-:W-:-:S03]  /*0450*/  IMAD.HI.U32 R8, R6, R11, RZ ;  /* 0x0000000b06087227 */ /* 0x000fc600078e00ff */
[----:B------:R-:W-:-:S05]  /*0460*/  IADD3.X R5, PT, PT, RZ, ~R5, RZ, P0, !PT ;  /* 0x80000005ff057210 */ /* 0x000fca00007fe4ff */
[----:B------:R-:W-:-:S04]  /*0470*/  IMAD.WIDE.U32 R8, P0, R6, R5, R8 ;  /* 0x0000000506087225 */ /* 0x000fc80007800008 */
[C---:B------:R-:W-:Y:S02]  /*0480*/  IMAD R13, R7.reuse, R5, RZ ;  /* 0x00000005070d7224 */ /* 0x040fe400078e02ff */
[----:B------:R-:W-:-:S04]  /*0490*/  IMAD.HI.U32 R8, P1, R7, R11, R8 ;  /* 0x0000000b07087227 */ /* 0x000fc80007820008 */
[----:B------:R-:W-:Y:S01]  /*04a0*/  IMAD.HI.U32 R3, R7, R5, RZ ;  /* 0x0000000507037227 */ /* 0x000fe200078e00ff */
[----:B------:R-:W-:-:S04]  /*04b0*/  IADD3 R9, P2, PT, R13, R8, RZ ;  /* 0x000000080d097210 */ /* 0x000fc80007f5e0ff */
[----:B------:R-:W-:Y:S01]  /*04c0*/  IADD3.X R3, PT, PT, R3, R7, RZ, P0, !PT ;  /* 0x0000000703037210 */ /* 0x000fe200007fe4ff */
[----:B------:R-:W-:-:S03]  /*04d0*/  IMAD.WIDE.U32 R6, R9, UR4, RZ ;  /* 0x0000000409067c25 */ /* 0x000fc6000f8e00ff */
[----:B------:R-:W-:Y:S01]  /*04e0*/  IADD3.X R3, PT, PT, RZ, RZ, R3, P2, P1 ;  /* 0x000000ffff037210 */ /* 0x000fe200017e2403 */
[----:B------:R-:W-:Y:S01]  /*04f0*/  IMAD R8, R9, UR5, R7 ;  /* 0x0000000509087c24 */ /* 0x000fe2000f8e0207 */
[----:B------:R-:W-:-:S03]  /*0500*/  IADD3 R7, P0, PT, RZ, -R6, RZ ;  /* 0x80000006ff077210 */ /* 0x000fc60007f1e0ff */
[----:B------:R-:W-:Y:S02]  /*0510*/  IMAD R5, R3, UR4, R8 ;  /* 0x0000000403057c24 */ /* 0x000fe4000f8e0208 */
[----:B------:R-:W-:-:S04]  /*0520*/  IMAD.HI.U32 R8, R9, R7, RZ ;  /* 0x0000000709087227 */ /* 0x000fc800078e00ff */
[----:B------:R-:W-:-:S04]  /*0530*/  IMAD.X R6, RZ, RZ, ~R5, P0 ;  /* 0x000000ffff067224 */ /* 0x000fc800000e0e05 */
[----:B------:R-:W-:-:S04]  /*0540*/  IMAD.WIDE.U32 R8, P0, R9, R6, R8 ;  /* 0x0000000609087225 */ /* 0x000fc80007800008 */
[C---:B------:R-:W-:Y:S02]  /*0550*/  IMAD R10, R3.reuse, R6, RZ ;  /* 0x00000006030a7224 */ /* 0x040fe400078e02ff */
[----:B------:R-:W-:-:S04]  /*0560*/  IMAD.HI.U32 R5, P1, R3, R7, R8 ;  /* 0x0000000703057227 */ /* 0x000fc80007820008 */
[----:B------:R-:W-:Y:S01]  /*0570*/  IMAD.HI.U32 R6, R3, R6, RZ ;  /* 0x0000000603067227 */ /* 0x000fe200078e00ff */
[----:B------:R-:W-:-:S03]  /*0580*/  IADD3 R5, P2, PT, R10, R5, RZ ;  /* 0x000000050a057210 */ /* 0x000fc60007f5e0ff */
[----:B------:R-:W-:Y:S01]  /*0590*/  IMAD.MOV.U32 R7, RZ, RZ, RZ ;  /* 0x000000ffff077224 */ /* 0x000fe200078e00ff */
[----:B------:R-:W-:Y:S01]  /*05a0*/  IADD3.X R3, PT, PT, R6, R3, RZ, P0, !PT ;  /* 0x0000000306037210 */ /* 0x000fe200007fe4ff */
[----:B------:R-:W-:-:S03]  /*05b0*/  IMAD.HI.U32 R6, R5, R2, RZ ;  /* 0x0000000205067227 */ /* 0x000fc600078e00ff */
[----:B------:R-:W-:Y:S01]  /*05c0*/  IADD3.X R3, PT, PT, RZ, RZ, R3, P2, P1 ;  /* 0x000000ffff037210 */ /* 0x000fe200017e2403 */
[----:B------:R-:W-:-:S04]  /*05d0*/  IMAD.WIDE.U32 R6, R5, R4, R6 ;  /* 0x0000000405067225 */ /* 0x000fc800078e0006 */
[C---:B------:R-:W-:Y:S02]  /*05e0*/  IMAD R8, R3.reuse, R4, RZ ;  /* 0x0000000403087224 */ /* 0x040fe400078e02ff */
[----:B------:R-:W-:-:S04]  /*05f0*/  IMAD.HI.U32 R5, P0, R3, R2, R6 ;  /* 0x0000000203057227 */ /* 0x000fc80007800006 */
[----:B------:R-:W-:Y:S01]  /*0600*/  IMAD.HI.U32 R3, R3, R4, RZ ;  /* 0x0000000403037227 */ /* 0x000fe200078e00ff */
[----:B------:R-:W-:-:S04]  /*0610*/  IADD3 R5, P1, PT, R8, R5, RZ ;  /* 0x0000000508057210 */ /* 0x000fc80007f3e0ff */
[----:B------:R-:W-:Y:S01]  /*0620*/  IADD3.X R3, PT, PT, R3, RZ, RZ, P0, !PT ;  /* 0x000000ff03037210 */ /* 0x000fe200007fe4ff */
[----:B------:R-:W-:-:S04]  /*0630*/  IMAD.WIDE.U32 R6, R5, UR4, RZ ;  /* 0x0000000405067c25 */ /* 0x000fc8000f8e00ff */
[----:B------:R-:W-:Y:S01]  /*0640*/  IMAD.X R3, RZ, RZ, R3, P1 ;  /* 0x000000ffff037224 */ /* 0x000fe200008e0603 */
[----:B------:R-:W-:Y:S01]  /*0650*/  IADD3 R6, P1, PT, -R6, R2, RZ ;  /* 0x0000000206067210 */ /* 0x000fe20007f3e1ff */
[----:B------:R-:W-:-:S03]  /*0660*/  IMAD R8, R5, UR5, R7 ;  /* 0x0000000505087c24 */ /* 0x000fc6000f8e0207 */
[----:B------:R-:W-:Y:S01]  /*0670*/  ISETP.GE.U32.AND P0, PT, R6, UR4, PT ;  /* 0x0000000406007c0c */ /* 0x000fe2000bf06070 */
[----:B------:R-:W-:-:S05]  /*0680*/  IMAD R3, R3, UR4, R8 ;  /* 0x0000000403037c24 */ /* 0x000fca000f8e0208 */
[----:B------:R-:W-:Y:S02]  /*0690*/  IADD3.X R5, PT, PT, ~R3, R4, RZ, P1, !PT ;  /* 0x0000000403057210 */ /* 0x000fe40000ffe5ff */
[----:B------:R-:W-:Y:S02]  /*06a0*/  IADD3 R3, P1, PT, R6, -UR4, RZ ;  /* 0x8000000406037c10 */ /* 0x000fe4000ff3e0ff */
[C---:B------:R-:W-:Y:S02]  /*06b0*/  ISETP.GE.U32.AND.EX P0, PT, R5.reuse, UR5, PT, P0 ;  /* 0x0000000505007c0c */ /* 0x040fe4000bf06100 */
[----:B------:R-:W-:Y:S02]  /*06c0*/  IADD3.X R2, PT, PT, R5, ~UR5, RZ, P1, !PT ;  /* 0x8000000505027c10 */ /* 0x000fe40008ffe4ff */
[----:B------:R-:W-:Y:S02]  /*06d0*/  SEL R3, R3, R6, P0 ;  /* 0x0000000603037207 */ /* 0x000fe40000000000 */
[----:B------:R-:W-:-:S02]  /*06e0*/  SEL R2, R2, R5, P0 ;  /* 0x0000000502027207 */ /* 0x000fc40000000000 */
[C---:B------:R-:W-:Y:S02]  /*06f0*/  ISETP.GE.U32.AND P0, PT, R3.reuse, UR4, PT ;  /* 0x0000000403007c0c */ /* 0x040fe4000bf06070 */
[----:B------:R-:W-:Y:S02]  /*0700*/  IADD3 R4, P2, PT, R3, -UR4, RZ ;  /* 0x8000000403047c10 */ /* 0x000fe4000ff5e0ff */
[C---:B------:R-:W-:Y:S02]  /*0710*/  ISETP.GE.U32.AND.EX P0, PT, R2.reuse, UR5, PT, P0 ;  /* 0x0000000502007c0c */ /* 0x040fe4000bf06100 */
[----:B------:R-:W-:Y:S02]  /*0720*/  IADD3.X R5, PT, PT, R2, ~UR5, RZ, P2, !PT ;  /* 0x8000000502057c10 */ /* 0x000fe400097fe4ff */
[----:B------:R-:W-:Y:S01]  /*0730*/  SEL R4, R4, R3, P0 ;  /* 0x0000000304047207 */ /* 0x000fe20000000000 */
[----:B------:R-:W-:Y:S01]  /*0740*/  HFMA2 R3, -RZ, RZ, 0, 0 ;  /* 0x00000000ff037431 */ /* 0x000fe200000001ff */
[----:B------:R-:W-:-:S02]  /*0750*/  ISETP.NE.U32.AND P1, PT, RZ, UR4, PT ;  /* 0x00000004ff007c0c */ /* 0x000fc4000bf25070 */
[----:B------:R-:W-:Y:S01]  /*0760*/  SEL R5, R5, R2, P0 ;  /* 0x0000000205057207 */ /* 0x000fe20000000000 */
[----:B------:R-:W-:Y:S01]  /*0770*/  IMAD.MOV.U32 R2, RZ, RZ, R0 ;  /* 0x000000ffff027224 */ /* 0x000fe200078e0000 */
[----:B------:R-:W-:-:S04]  /*0780*/  ISETP.NE.AND.EX P1, PT, RZ, UR5, PT, P1 ;  /* 0x00000005ff007c0c */ /* 0x000fc8000bf25310 */
[----:B------:R-:W-:Y:S02]  /*0790*/  SEL R4, R4, 0xffffffff, P1 ;  /* 0xffffffff04047807 */ /* 0x000fe40000800000 */
[----:B------:R-:W-:Y:S01]  /*07a0*/  SEL R5, R5, 0xffffffff, P1 ;  /* 0xffffffff05057807 */ /* 0x000fe20000800000 */
[----:B------:R-:W-:Y:S06]  /*07b0*/  RET.REL.NODEC R2 `(_Z9set_bloomPbS_Pmiii) ;  /* 0xfffffff802107950 */ /* 0x000fec0003c3ffff */
.L_x_5:
        /* <DEDUP_REMOVED lines=12> */
.L_x_102:


//--------------------- .text._Z8get_hashPbPmi    --------------------------
	.section	.text._Z8get_hashPbPmi,"ax",@progbits
	.align	128
        .global         _Z8get_hashPbPmi
        .type           _Z8get_hashPbPmi,@function
        .size           _Z8get_hashPbPmi,(.L_x_106 - _Z8get_hashPbPmi)
        .other          _Z8get_hashPbPmi,@"STO_CUDA_ENTRY STV_DEFAULT"
_Z8get_hashPbPmi:
.text._Z8get_hashPbPmi:
[----:B------:R-:W0:Y:S08]  /*0000*/  LDC R1, c[0x0][0x37c] ;  /* 0x0000df00ff017b82 */ /* 0x000e300000000800 */
[----:B------:R-:W-:Y:S01]  /*0010*/  S2UR UR4, SR_CTAID.Z ;  /* 0x00000000000479c3 */ /* 0x000fe20000002700 */
[----:B------:R-:W1:Y:S01]  /*0020*/  S2R R0, SR_TID.Z ;  /* 0x0000000000007919 */ /* 0x000e620000002300 */
[----:B------:R-:W2:Y:S01]  /*0030*/  LDCU UR5, c[0x0][0x370] ;  /* 0x00006e00ff0577ac */ /* 0x000ea20008000800 */
[----:B0-----:R-:W-:Y:S01]  /*0040*/  VIADD R1, R1, 0xffffff90 ;  /* 0xffffff9001017836 */ /* 0x001fe20000000000 */
[----:B------:R-:W0:Y:S01]  /*0050*/  S2R R3, SR_TID.Y ;  /* 0x0000000000037919 */ /* 0x000e220000002200 */
[----:B------:R-:W3:Y:S03]  /*0060*/  LDCU UR6, c[0x0][0x374] ;  /* 0x00006e80ff0677ac */ /* 0x000ee60008000800 */
[----:B------:R-:W3:Y:S01]  /*0070*/  S2UR UR7, SR_CTAID.Y ;  /* 0x00000000000779c3 */ /* 0x000ee20000002600 */
[----:B------:R-:W4:Y:S01]  /*0080*/  S2R R5, SR_TID.X ;  /* 0x0000000000057919 */ /* 0x000f220000002100 */
[----:B------:R-:W4:Y:S01]  /*0090*/  LDCU UR10, c[0x0][0x360] ;  /* 0x00006c00ff0a77ac */ /* 0x000f220008000800 */
[----:B------:R-:W0:Y:S05]  /*00a0*/  LDCU UR11, c[0x0][0x364] ;  /* 0x00006c80ff0b77ac */ /* 0x000e2a0008000800 */
[----:B------:R-:W2:Y:S01]  /*00b0*/  S2UR UR8, SR_CTAID.X ;  /* 0x00000000000879c3 */ /* 0x000ea20000002500 */
[----:B------:R-:W5:Y:S07]  /*00c0*/  LDCU UR9, c[0x0][0x390] ;  /* 0x00007200ff0977ac */ /* 0x000f6e0008000800 */
[----:B------:R-:W1:Y:S01]  /*00d0*/  LDC R7, c[0x0][0x368] ;  /* 0x0000da00ff077b82 */ /* 0x000e620000000800 */
[----:B---3--:R-:W-:-:S04]  /*00e0*/  UIMAD UR4, UR4, UR6, UR7 ;  /* 0x00000006040472a4 */ /* 0x008fc8000f8e0207 */
[----:B--2---:R-:W-:Y:S02]  /*00f0*/  UIMAD UR4, UR4, UR5, UR8 ;  /* 0x00000005040472a4 */ /* 0x004fe4000f8e0208 */
[----:B-----5:R-:W-:-:S04]  /*0100*/  UIADD3 UR5, UPT, UPT, UR9, -0x1, URZ ;  /* 0xffffffff09057890 */ /* 0x020fc8000fffe0ff */
[----:B------:R-:W-:Y:S01]  /*0110*/  UIMAD UR5, UR5, UR9, URZ ;  /* 0x00000009050572a4 */ /* 0x000fe2000f8e02ff */
[----:B-1----:R-:W-:-:S03]  /*0120*/  IMAD R0, R7, UR4, R0 ;  /* 0x0000000407007c24 */ /* 0x002fc6000f8e0200 */
[----:B------:R-:W-:Y:S01]  /*0130*/  USHF.L.U32 UR5, UR5, 0x1, URZ ;  /* 0x0000000105057899 */ /* 0x000fe200080006ff */
[----:B0-----:R-:W-:-:S04]  /*0140*/  IMAD R0, R0, UR11, R3 ;  /* 0x0000000b00007c24 */ /* 0x001fc8000f8e0203 */
[----:B----4-:R-:W-:-:S05]  /*0150*/  IMAD R6, R0, UR10, R5 ;  /* 0x0000000a00067c24 */ /* 0x010fca000f8e0205 */
[----:B------:R-:W-:-:S13]  /*0160*/  ISETP.GE.AND P0, PT, R6, UR5, PT ;  /* 0x0000000506007c0c */ /* 0x000fda000bf06270 */
[----:B------:R-:W-:Y:S05]  /*0170*/  @P0 EXIT ;  /* 0x000000000000094d */ /* 0x000fea0003800000 */
[----:B------:R-:W0:Y:S01]  /*0180*/  LDCU.64 UR6, c[0x0][0x380] ;  /* 0x00007000ff0677ac */ /* 0x000e220008000a00 */
[----:B------:R-:W1:Y:S01]  /*0190*/  LDCU.64 UR4, c[0x0][0x358] ;  /* 0x00006b00ff0477ac */ /* 0x000e620008000a00 */
[----:B0-----:R-:W-:-:S04]  /*01a0*/  IADD3 R2, P0, PT, R6, UR6, RZ ;  /* 0x0000000606027c10 */ /* 0x001fc8000ff1e0ff */
[----:B------:R-:W-:-:S05]  /*01b0*/  LEA.HI.X.SX32 R3, R6, UR7, 0x1, P0 ;  /* 0x0000000706037c11 */ /* 0x000fca00080f0eff */
[----:B-1----:R-:W2:Y:S02]  /*01c0*/  LDG.E.U8 R2, desc[UR4][R2.64] ;  /* 0x0000000402027981 */ /* 0x002ea4000c1e1100 */
[----:B--2---:R-:W-:-:S13]  /*01d0*/  ISETP.NE.AND P0, PT, R2, 0x1, PT ;  /* 0x000000010200780c */ /* 0x004fda0003f05270 */
[----:B------:R-:W-:Y:S05]  /*01e0*/  @P0 EXIT ;  /* 0x000000000000094d */ /* 0x000fea0003800000 */
[----:B------:R-:W-:Y:S01]  /*01f0*/  HFMA2 R16, -RZ, RZ, 0, 0 ;  /* 0x00000000ff107431 */ /* 0x000fe200000001ff */
[----:B------:R-:W-:Y:S01]  /*0200*/  BSSY.RECONVERGENT B0, `(.L_x_6) ;  /* 0x0000011000007945 */ /* 0x000fe20003800200 */
[----:B------:R-:W-:Y:S02]  /*0210*/  IMAD.MOV.U32 R0, RZ, RZ, 0x1 ;  /* 0x00000001ff007424 */ /* 0x000fe400078e00ff */
[----:B------:R-:W-:Y:S02]  /*0220*/  IMAD.MOV.U32 R2, RZ, RZ, 0x1 ;  /* 0x00000001ff027424 */ /* 0x000fe400078e00ff */
[----:B------:R-:W-:-:S07]  /*0230*/  IMAD.MOV.U32 R5, RZ, RZ, R6 ;  /* 0x000000ffff057224 */ /* 0x000fce00078e0006 */
.L_x_7:
[C---:B------:R-:W-:Y:S01]  /*0240*/  IMAD.HI R3, R5.reuse, 0x66666667, RZ ;  /* 0x6666666705037827 */ /* 0x040fe200078e02ff */
[----:B------:R-:W-:Y:S02]  /*0250*/  IADD3 R5, PT, PT, R5, 0x9, RZ ;  /* 0x0000000905057810 */ /* 0x000fe40007ffe0ff */
[----:B------:R-:W-:Y:S01]  /*0260*/  MOV R9, R2 ;  /* 0x0000000200097202 */ /* 0x000fe20000000f00 */
[----:B------:R-:W-:Y:S01]  /*0270*/  VIADD R7, R0, 0x1 ;  /* 0x0000000100077836 */ /* 0x000fe20000000000 */
[----:B------:R-:W-:Y:S01]  /*0280*/  ISETP.GT.U32.AND P0, PT, R5, 0x12, PT ;  /* 0x000000120500780c */ /* 0x000fe20003f04070 */
[----:B------:R-:W-:Y:S01]  /*0290*/  VIADD R2, R2, 0x1 ;  /* 0x0000000102027836 */ /* 0x000fe20000000000 */
[----:B------:R-:W-:-:S04]  /*02a0*/  SHF.R.U32.HI R4, RZ, 0x1f, R3 ;  /* 0x0000001fff047819 */ /* 0x000fc80000011603 */
[----:B------:R-:W-:Y:S01]  /*02b0*/  LEA.HI.SX32 R5, R3, R4, 0x1e ;  /* 0x0000000403057211 */ /* 0x000fe200078ff2ff */
[----:B------:R-:W-:Y:S01]  /*02c0*/  IMAD.MOV.U32 R4, RZ, RZ, R16 ;  /* 0x000000ffff047224 */ /* 0x000fe200078e0010 */
[----:B------:R-:W-:Y:S01]  /*02d0*/  PRMT R3, R0, 0x7610, R3 ;  /* 0x0000761000037816 */ /* 0x000fe20000000003 */
[----:B------:R-:W-:Y:S01]  /*02e0*/  VIADD R16, R16, 0x1 ;  /* 0x0000000110107836 */ /* 0x000fe20000000000 */
[----:B------:R-:W-:-:S03]  /*02f0*/  PRMT R0, R7, 0x7610, R0 ;  /* 0x0000761007007816 */ /* 0x000fc60000000000 */
[----:B------:R-:W-:Y:S05]  /*0300*/  @P0 BRA `(.L_x_7) ;  /* 0xfffffffc00cc0947 */ /* 0x000fea000383ffff */
[----:B------:R-:W-:Y:S05]  /*0310*/  BSYNC.RECONVERGENT B0 ;  /* 0x0000000000007941 */ /* 0x000fea0003800200 */
.L_x_6:
[----:B------:R-:W-:Y:S01]  /*0320*/  BSSY.RECONVERGENT B0, `(.L_x_8) ;  /* 0x0000010000007945 */ /* 0x000fe20003800200 */
[----:B------:R-:W-:Y:S01]  /*0330*/  MOV R0, RZ ;  /* 0x000000ff00007202 */ /* 0x000fe20000000f00 */
[----:B------:R-:W-:Y:S02]  /*0340*/  IMAD.MOV.U32 R2, RZ, RZ, R6 ;  /* 0x000000ffff027224 */ /* 0x000fe400078e0006 */
[----:B------:R-:W-:-:S07]  /*0350*/  VIADD R5, R1, 0xa ;  /* 0x0000000a01057836 */ /* 0x000fce0000000000 */
.L_x_9:
[----:B------:R-:W-:Y:S01]  /*0360*/  IMAD.HI R7, R2, 0x66666667, RZ ;  /* 0x6666666702077827 */ /* 0x000fe200078e02ff */
[----:B------:R-:W-:Y:S02]  /*0370*/  IADD3 R10, PT, PT, R1, R0, RZ ;  /* 0x00000000010a7210 */ /* 0x000fe40007ffe0ff */
[----:B------:R-:W-:Y:S02]  /*0380*/  IADD3 R0, PT, PT, R0, 0x1, RZ ;  /* 0x0000000100007810 */ /* 0x000fe40007ffe0ff */
[----:B------:R-:W-:-:S04]  /*0390*/  SHF.R.U32.HI R8, RZ, 0x1f, R7 ;  /* 0x0000001fff087819 */ /* 0x000fc80000011607 */
[----:B------:R-:W-:-:S05]  /*03a0*/  LEA.HI.SX32 R7, R7, R8, 0x1e ;  /* 0x0000000807077211 */ /* 0x000fca00078ff2ff */
[----:B------:R-:W-:Y:S02]  /*03b0*/  IMAD R8, R7, -0xa, R2 ;  /* 0xfffffff607087824 */ /* 0x000fe400078e0202 */
[----:B------:R-:W-:Y:S02]  /*03c0*/  VIADD R2, R2, 0x9 ;  /* 0x0000000902027836 */ /* 0x000fe40000000000 */
[----:B------:R-:W-:-:S03]  /*03d0*/  VIADD R8, R8, 0x30 ;  /* 0x0000003008087836 */ /* 0x000fc60000000000 */
[----:B------:R-:W-:Y:S01]  /*03e0*/  ISETP.GT.U32.AND P0, PT, R2, 0x12, PT ;  /* 0x000000120200780c */ /* 0x000fe20003f04070 */
[----:B------:R-:W-:Y:S01]  /*03f0*/  IMAD.MOV.U32 R2, RZ, RZ, R7 ;  /* 0x000000ffff027224 */ /* 0x000fe200078e0007 */
[----:B------:R0:W-:Y:S11]  /*0400*/  STL.U8 [R10+0xa], R8 ;  /* 0x00000a080a007387 */ /* 0x0001f60000100000 */
[----:B0-----:R-:W-:Y:S05]  /*0410*/  @P0 BRA `(.L_x_9) ;  /* 0xfffffffc00d00947 */ /* 0x001fea000383ffff */
[----:B------:R-:W-:Y:S05]  /*0420*/  BSYNC.RECONVERGENT B0 ;  /* 0x0000000000007941 */ /* 0x000fea0003800200 */
.L_x_8:
[----:B------:R-:W-:Y:S01]  /*0430*/  IMAD.MOV.U32 R7, RZ, RZ, 0x30 ;  /* 0x00000030ff077424 */ /* 0x000fe200078e00ff */
[----:B------:R-:W-:Y:S01]  /*0440*/  ISETP.GE.U32.AND P0, PT, R4, 0x3, PT ;  /* 0x000000030400780c */ /* 0x000fe20003f06070 */
[----:B------:R-:W-:Y:S01]  /*0450*/  BSSY.RECONVERGENT B0, `(.L_x_10) ;  /* 0x0000056000007945 */ /* 0x000fe20003800200 */
[----:B------:R-:W-:Y:S01]  /*0460*/  SHF.L.U32 R2, R6, 0x1, RZ ;  /* 0x0000000106027819 */ /* 0x000fe200000006ff */
[----:B------:R-:W-:Y:S01]  /*0470*/  IMAD.MOV.U32 R0, RZ, RZ, RZ ;  /* 0x000000ffff007224 */ /* 0x000fe200078e00ff */
[----:B------:R0:W-:Y:S01]  /*0480*/  STL.U8 [R10+0xb], R7 ;  /* 0x00000b070a007387 */ /* 0x0001e20000100000 */
[----:B------:R-:W-:-:S08]  /*0490*/  LOP3.LUT R6, R16, 0x3, RZ, 0xc0, !PT ;  /* 0x0000000310067812 */ /* 0x000fd000078ec0ff */
[----:B------:R-:W-:Y:S05]  /*04a0*/  @!P0 BRA `(.L_x_11) ;  /* 0x0000000400408947 */ /* 0x000fea0003800000 */
[----:B0-----:R-:W-:Y:S01]  /*04b0*/  LOP3.LUT R10, R9, 0xfffffffc, RZ, 0xc0, !PT ;  /* 0xfffffffc090a7812 */ /* 0x001fe200078ec0ff */
[----:B------:R-:W-:Y:S01]  /*04c0*/  BSSY.RELIABLE B1, `(.L_x_12) ;  /* 0x0000043000017945 */ /* 0x000fe20003800100 */
[----:B------:R-:W-:Y:S01]  /*04d0*/  LOP3.LUT R0, R16, 0xfffffffc, RZ, 0xc0, !PT ;  /* 0xfffffffc10007812 */ /* 0x000fe200078ec0ff */
[C---:B------:R-:W-:Y:S01]  /*04e0*/  VIADD R7, R1.reuse, 0xc ;  /* 0x0000000c01077836 */ /* 0x040fe20000000000 */
[----:B------:R-:W-:Y:S01]  /*04f0*/  IADD3 R8, PT, PT, R1, 0x2, RZ ;  /* 0x0000000201087810 */ /* 0x000fe20007ffe0ff */
[----:B------:R-:W-:-:S05]  /*0500*/  IMAD.MOV R10, RZ, RZ, -R10 ;  /* 0x000000ffff0a7224 */ /* 0x000fca00078e0a0a */
[----:B------:R-:W-:-:S13]  /*0510*/  ISETP.GE.AND P0, PT, R10, RZ, PT ;  /* 0x000000ff0a00720c */ /* 0x000fda0003f06270 */
[----:B------:R-:W-:Y:S05]  /*0520*/  @P0 BRA `(.L_x_13) ;  /* 0x0000000000f00947 */ /* 0x000fea0003800000 */
[----:B------:R-:W-:Y:S01]  /*0530*/  IMAD.MOV R11, RZ, RZ, -R10 ;  /* 0x000000ffff0b7224 */ /* 0x000fe200078e0a0a */
[----:B------:R-:W-:Y:S01]  /*0540*/  BSSY.RECONVERGENT B2, `(.L_x_14) ;  /* 0x0000022000027945 */ /* 0x000fe20003800200 */
[----:B------:R-:W-:-:S03]  /*0550*/  PLOP3.LUT P0, PT, PT, PT, PT, 0x80, 0x8 ;  /* 0x000000000008781c */ /* 0x000fc60003f0f070 */
[----:B------:R-:W-:-:S13]  /*0560*/  ISETP.GT.AND P1, PT, R11, 0xc, PT ;  /* 0x0000000c0b00780c */ /* 0x000fda0003f24270 */
[----:B------:R-:W-:Y:S05]  /*0570*/  @!P1 BRA `(.L_x_15) ;  /* 0x0000000000789947 */ /* 0x000fea0003800000 */
[----:B------:R-:W-:-:S13]  /*0580*/  PLOP3.LUT P0, PT, PT, PT, PT, 0x8, 0x80 ;  /* 0x000000000080781c */ /* 0x000fda0003f0e170 */
.L_x_16:
[----:B------:R-:W2:Y:S02]  /*0590*/  LDL.U16 R11, [R7+-0x2] ;  /* 0xfffffe00070b7983 */ /* 0x000ea40000100400 */
[----:B--2---:R-:W-:-:S05]  /*05a0*/  PRMT R11, R11, 0x7710, RZ ;  /* 0x000077100b0b7816 */ /* 0x004fca00000000ff */
[----:B------:R0:W-:Y:S04]  /*05b0*/  STL.U16 [R8+-0x2], R11 ;  /* 0xfffffe0b08007387 */ /* 0x0001e80000100400 */
[----:B------:R-:W2:Y:S02]  /*05c0*/  LDL.U16 R12, [R7] ;  /* 0x00000000070c7983 */ /* 0x000ea40000100400 */
[----:B--2---:R-:W-:-:S05]  /*05d0*/  PRMT R13, R12, 0x7710, RZ ;  /* 0x000077100c0d7816 */ /* 0x004fca00000000ff */
[----:B------:R1:W-:Y:S04]  /*05e0*/  STL.U16 [R8], R13 ;  /* 0x0000000d08007387 */ /* 0x0003e80000100400 */
[----:B------:R-:W2:Y:S02]  /*05f0*/  LDL.U16 R12, [R7+0x2] ;  /* 0x00000200070c7983 */ /* 0x000ea40000100400 */
[----:B--2---:R-:W-:-:S05]  /*0600*/  PRMT R15, R12, 0x7710, RZ ;  /* 0x000077100c0f7816 */ /* 0x004fca00000000ff */
[----:B------:R2:W-:Y:S04]  /*0610*/  STL.U16 [R8+0x2], R15 ;  /* 0x0000020f08007387 */ /* 0x0005e80000100400 */
[----:B------:R-:W3:Y:S02]  /*0620*/  LDL.U16 R12, [R7+0x4] ;  /* 0x00000400070c7983 */ /* 0x000ee40000100400 */
[----:B---3--:R-:W-:-:S05]  /*0630*/  PRMT R17, R12, 0x7710, RZ ;  /* 0x000077100c117816 */ /* 0x008fca00000000ff */
[----:B------:R3:W-:Y:S04]  /*0640*/  STL.U16 [R8+0x4], R17 ;  /* 0x0000041108007387 */ /* 0x0007e80000100400 */
[----:B------:R-:W0:Y:S02]  /*0650*/  LDL.U16 R12, [R7+0x6] ;  /* 0x00000600070c7983 */ /* 0x000e240000100400 */
[----:B0-----:R-:W-:-:S05]  /*0660*/  PRMT R11, R12, 0x7710, RZ ;  /* 0x000077100c0b7816 */ /* 0x001fca00000000ff */
[----:B------:R-:W-:Y:S04]  /*0670*/  STL.U16 [R8+0x6], R11 ;  /* 0x0000060b08007387 */ /* 0x000fe80000100400 */
[----:B------:R-:W1:Y:S02]  /*0680*/  LDL.U16 R12, [R7+0x8] ;  /* 0x00000800070c7983 */ /* 0x000e640000100400 */
[----:B-1----:R-:W-:-:S05]  /*0690*/  PRMT R13, R12, 0x7710, RZ ;  /* 0x000077100c0d7816 */ /* 0x002fca00000000ff */
[----:B------:R-:W-:Y:S04]  /*06a0*/  STL.U16 [R8+0x8], R13 ;  /* 0x0000080d08007387 */ /* 0x000fe80000100400 */
[----:B------:R-:W2:Y:S01]  /*06b0*/  LDL.U16 R12, [R7+0xa] ;  /* 0x00000a00070c7983 */ /* 0x000ea20000100400 */
[----:B------:R-:W-:Y:S02]  /*06c0*/  IADD3 R10, PT, PT, R10, 0x10, RZ ;  /* 0x000000100a0a7810 */ /* 0x000fe40007ffe0ff */
[----:B--2---:R-:W-:-:S05]  /*06d0*/  PRMT R15, R12, 0x7710, RZ ;  /* 0x000077100c0f7816 */ /* 0x004fca00000000ff */
[----:B------:R-:W-:Y:S04]  /*06e0*/  STL.U16 [R8+0xa], R15 ;  /* 0x00000a0f08007387 */ /* 0x000fe80000100400 */
[----:B------:R0:W3:Y:S01]  /*06f0*/  LDL.U16 R12, [R7+0xc] ;  /* 0x00000c00070c7983 */ /* 0x0000e20000100400 */
[----:B------:R-:W-:Y:S01]  /*0700*/  ISETP.GE.AND P1, PT, R10, -0xc, PT ;  /* 0xfffffff40a00780c */ /* 0x000fe20003f26270 */
[----:B0-----:R-:W-:Y:S01]  /*0710*/  VIADD R7, R7, 0x10 ;  /* 0x0000001007077836 */ /* 0x001fe20000000000 */
[----:B---3--:R-:W-:-:S05]  /*0720*/  PRMT R17, R12, 0x7710, RZ ;  /* 0x000077100c117816 */ /* 0x008fca00000000ff */
[----:B------:R0:W-:Y:S02]  /*0730*/  STL.U16 [R8+0xc], R17 ;  /* 0x00000c1108007387 */ /* 0x0001e40000100400 */
[----:B0-----:R-:W-:-:S04]  /*0740*/  VIADD R8, R8, 0x10 ;  /* 0x0000001008087836 */ /* 0x001fc80000000000 */
[----:B------:R-:W-:Y:S05]  /*0750*/  @!P1 BRA `(.L_x_16) ;  /* 0xfffffffc008c9947 */ /* 0x000fea000383ffff */
.L_x_15:
[----:B------:R-:W-:Y:S05]  /*0760*/  BSYNC.RECONVERGENT B2 ;  /* 0x0000000000027941 */ /* 0x000fea0003800200 */
.L_x_14:
[----:B------:R-:W-:Y:S01]  /*0770*/  IADD3 R11, PT, PT, -R10, RZ, RZ ;  /* 0x000000ff0a0b7210 */ /* 0x000fe20007ffe1ff */
[----:B------:R-:W-:Y:S03]  /*0780*/  BSSY.RECONVERGENT B2, `(.L_x_17) ;  /* 0x0000013000027945 */ /* 0x000fe60003800200 */
[----:B------:R-:W-:-:S13]  /*0790*/  ISETP.GT.AND P1, PT, R11, 0x4, PT ;  /* 0x000000040b00780c */ /* 0x000fda0003f24270 */
[----:B------:R-:W-:Y:S05]  /*07a0*/  @!P1 BRA `(.L_x_18) ;  /* 0x0000000000409947 */ /* 0x000fea0003800000 */
[----:B------:R-:W2:Y:S02]  /*07b0*/  LDL.U16 R11, [R7+-0x2] ;  /* 0xfffffe00070b7983 */ /* 0x000ea40000100400 */
[----:B--2---:R-:W-:-:S05]  /*07c0*/  PRMT R11, R11, 0x7710, RZ ;  /* 0x000077100b0b7816 */ /* 0x004fca00000000ff */
[----:B------:R-:W-:Y:S04]  /*07d0*/  STL.U16 [R8+-0x2], R11 ;  /* 0xfffffe0b08007387 */ /* 0x000fe80000100400 */
[----:B------:R-:W2:Y:S02]  /*07e0*/  LDL.U16 R12, [R7] ;  /* 0x00000000070c7983 */ /* 0x000ea40000100400 */
[----:B--2---:R-:W-:-:S05]  /*07f0*/  PRMT R13, R12, 0x7710, RZ ;  /* 0x000077100c0d7816 */ /* 0x004fca00000000ff */
[----:B------:R-:W-:Y:S04]  /*0800*/  STL.U16 [R8], R13 ;  /* 0x0000000d08007387 */ /* 0x000fe80000100400 */
[----:B------:R-:W2:Y:S02]  /*0810*/  LDL.U16 R12, [R7+0x2] ;  /* 0x00000200070c7983 */ /* 0x000ea40000100400 */
[----:B--2---:R-:W-:-:S05]  /*0820*/  PRMT R15, R12, 0x7710, RZ ;  /* 0x000077100c0f7816 */ /* 0x004fca00000000ff */
[----:B------:R-:W-:Y:S04]  /*0830*/  STL.U16 [R8+0x2], R15 ;  /* 0x0000020f08007387 */ /* 0x000fe80000100400 */
[----:B------:R0:W2:Y:S01]  /*0840*/  LDL.U16 R12, [R7+0x4] ;  /* 0x00000400070c7983 */ /* 0x0000a20000100400 */
[----:B------:R-:W-:Y:S01]  /*0850*/  PLOP3.LUT P0, PT, PT, PT, PT, 0x8, 0x80 ;  /* 0x000000000080781c */ /* 0x000fe20003f0e170 */
[----:B------:R-:W-:Y:S02]  /*0860*/  VIADD R10, R10, 0x8 ;  /* 0x000000080a0a7836 */ /* 0x000fe40000000000 */
[----:B0-----:R-:W-:Y:S01]  /*0870*/  VIADD R7, R7, 0x8 ;  /* 0x0000000807077836 */ /* 0x001fe20000000000 */
[----:B--2---:R-:W-:-:S05]  /*0880*/  PRMT R17, R12, 0x7710, RZ ;  /* 0x000077100c117816 */ /* 0x004fca00000000ff */
[----:B------:R0:W-:Y:S02]  /*0890*/  STL.U16 [R8+0x4], R17 ;  /* 0x0000041108007387 */ /* 0x0001e40000100400 */
[----:B0-----:R-:W-:-:S07]  /*08a0*/  IADD3 R8, PT, PT, R8, 0x8, RZ ;  /* 0x0000000808087810 */ /* 0x001fce0007ffe0ff */
.L_x_18:
[----:B------:R-:W-:Y:S05]  /*08b0*/  BSYNC.RECONVERGENT B2 ;  /* 0x0000000000027941 */ /* 0x000fea0003800200 */
.L_x_17:
[----:B------:R-:W-:-:S13]  /*08c0*/  ISETP.NE.OR P0, PT, R10, RZ, P0 ;  /* 0x000000ff0a00720c */ /* 0x000fda0000705670 */
[----:B------:R-:W-:Y:S05]  /*08d0*/  @!P0 BREAK.RELIABLE B1 ;  /* 0x0000000000018942 */ /* 0x000fea0003800100 */
[----:B------:R-:W-:Y:S05]  /*08e0*/  @!P0 BRA `(.L_x_11) ;  /* 0x0000000000308947 */ /* 0x000fea0003800000 */
.L_x_13:
[----:B------:R-:W-:Y:S05]  /*08f0*/  BSYNC.RELIABLE B1 ;  /* 0x0000000000017941 */ /* 0x000fea0003800100 */
.L_x_12:
[----:B------:R-:W2:Y:S01]  /*0900*/  LDL.U16 R11, [R7+-0x2] ;  /* 0xfffffe00070b7983 */ /* 0x000ea20000100400 */
[----:B------:R-:W-:Y:S01]  /*0910*/  VIADD R10, R10, 0x4 ;  /* 0x000000040a0a7836 */ /* 0x000fe20000000000 */
[----:B--2---:R-:W-:-:S05]  /*0920*/  PRMT R11, R11, 0x7710, RZ ;  /* 0x000077100b0b7816 */ /* 0x004fca00000000ff */
[----:B------:R-:W-:Y:S04]  /*0930*/  STL.U16 [R8+-0x2], R11 ;  /* 0xfffffe0b08007387 */ /* 0x000fe80000100400 */
[----:B------:R0:W2:Y:S01]  /*0940*/  LDL.U16 R12, [R7] ;  /* 0x00000000070c7983 */ /* 0x0000a20000100400 */
[----:B------:R-:W-:Y:S01]  /*0950*/  ISETP.NE.AND P0, PT, R10, RZ, PT ;  /* 0x000000ff0a00720c */ /* 0x000fe20003f05270 */
[----:B0-----:R-:W-:Y:S01]  /*0960*/  VIADD R7, R7, 0x4 ;  /* 0x0000000407077836 */ /* 0x001fe20000000000 */
[----:B--2---:R-:W-:-:S05]  /*0970*/  PRMT R13, R12, 0x7710, RZ ;  /* 0x000077100c0d7816 */ /* 0x004fca00000000ff */
[----:B------:R0:W-:Y:S02]  /*0980*/  STL.U16 [R8], R13 ;  /* 0x0000000d08007387 */ /* 0x0001e40000100400 */
[----:B0-----:R-:W-:-:S04]  /*0990*/  IADD3 R8, PT, PT, R8, 0x4, RZ ;  /* 0x0000000408087810 */ /* 0x001fc80007ffe0ff */
[----:B------:R-:W-:Y:S05]  /*09a0*/  @P0 BRA `(.L_x_12) ;  /* 0xfffffffc00d40947 */ /* 0x000fea000383ffff */
.L_x_11:
[----:B------:R-:W-:Y:S05]  /*09b0*/  BSYNC.RECONVERGENT B0 ;  /* 0x0000000000007941 */ /* 0x000fea0003800200 */
.L_x_10:
[----:B------:R-:W-:Y:S05]  /*09c0*/  WARPSYNC.ALL ;  /* 0x0000000000007948 */ /* 0x000fea0003800000 */
[C---:B------:R-:W-:Y:S01]  /*09d0*/  ISETP.NE.AND P3, PT, R6.reuse, RZ, PT ;  /* 0x000000ff0600720c */ /* 0x040fe20003f65270 */
[----:B------:R-:W-:Y:S01]  /*09e0*/  BSSY.RECONVERGENT B0, `(.L_x_19) ;  /* 0x0000010000007945 */ /* 0x000fe20003800200 */
[----:B------:R-:W-:Y:S02]  /*09f0*/  ISETP.NE.AND P0, PT, R6, RZ, PT ;  /* 0x000000ff0600720c */ /* 0x000fe40003f05270 */
[C---:B------:R-:W-:Y:S02]  /*0a00*/  ISETP.GE.U32.AND P1, PT, R4.reuse, 0x3, PT ;  /* 0x000000030400780c */ /* 0x040fe40003f26070 */
[----:B------:R-:W-:-:S07]  /*0a10*/  ISETP.GE.U32.AND P2, PT, R4, 0xf, PT ;  /* 0x0000000f0400780c */ /* 0x000fce0003f46070 */
[----:B------:R-:W-:Y:S06]  /*0a20*/  @!P3 BRA `(.L_x_20) ;  /* 0x00000000002cb947 */ /* 0x000fec0003800000 */
[----:B------:R-:W-:Y:S01]  /*0a30*/  LOP3.LUT R4, R9, 0x3, RZ, 0xc0, !PT ;  /* 0x0000000309047812 */ /* 0x000fe200078ec0ff */
[----:B------:R-:W-:Y:S02]  /*0a40*/  IMAD.IADD R5, R0, 0x1, R5 ;  /* 0x0000000100057824 */ /* 0x000fe400078e0205 */
[----:B0-----:R-:W-:Y:S01]  /*0a50*/  IMAD.IADD R7, R1, 0x1, R0 ;  /* 0x0000000101077824 */ /* 0x001fe200078e0200 */
[----:B------:R-:W-:-:S07]  /*0a60*/  IADD3 R4, PT, PT, -R4, RZ, RZ ;  /* 0x000000ff04047210 */ /* 0x000fce0007ffe1ff */
.L_x_21:
[----:B------:R0:W2:Y:S01]  /*0a70*/  LDL.U8 R0, [R5] ;  /* 0x0000000005007983 */ /* 0x0000a20000100000 */
[----:B------:R-:W-:-:S05]  /*0a80*/  VIADD R4, R4, 0x1 ;  /* 0x0000000104047836 */ /* 0x000fca0000000000 */
[----:B------:R-:W-:Y:S01]  /*0a90*/  ISETP.NE.AND P3, PT, R4, RZ, PT ;  /* 0x000000ff0400720c */ /* 0x000fe20003f65270 */
[----:B0-----:R-:W-:Y:S01]  /*0aa0*/  VIADD R5, R5, 0x1 ;  /* 0x0000000105057836 */ /* 0x001fe20000000000 */
[----:B--2---:R0:W-:Y:S02]  /*0ab0*/  STL.U8 [R7], R0 ;  /* 0x0000000007007387 */ /* 0x0041e40000100000 */
[----:B0-----:R-:W-:-:S09]  /*0ac0*/  IADD3 R7, PT, PT, R7, 0x1, RZ ;  /* 0x0000000107077810 */ /* 0x001fd20007ffe0ff */
[----:B------:R-:W-:Y:S05]  /*0ad0*/  @P3 BRA `(.L_x_21) ;  /* 0xfffffffc00e43947 */ /* 0x000fea000383ffff */
.L_x_20:
[----:B------:R-:W-:Y:S05]  /*0ae0*/  BSYNC.RECONVERGENT B0 ;  /* 0x0000000000007941 */ /* 0x000fea0003800200 */
.L_x_19:
[----:B------:R-:W-:Y:S01]  /*0af0*/  BSSY.RECONVERGENT B0, `(.L_x_22) ;  /* 0x000001b000007945 */ /* 0x000fe20003800200 */
[----:B------:R-:W-:Y:S02]  /*0b00*/  HFMA2 R8, -RZ, RZ, 0, 0 ;  /* 0x00000000ff087431 */ /* 0x000fe400000001ff */
[----:B------:R-:W-:Y:S02]  /*0b10*/  VIADD R0, R1, 0x20 ;  /* 0x0000002001007836 */ /* 0x000fe40000000000 */
[----:B------:R-:W-:Y:S01]  /*0b20*/  IMAD.MOV.U32 R13, RZ, RZ, RZ ;  /* 0x000000ffff0d7224 */ /* 0x000fe200078e00ff */
[----:B------:R-:W-:Y:S06]  /*0b30*/  @!P1 BRA `(.L_x_23) ;  /* 0x0000000000589947 */ /* 0x000fec0003800000 */
[----:B0-----:R-:W-:Y:S01]  /*0b40*/  LOP3.LUT R10, R9, 0xfffffffc, RZ, 0xc0, !PT ;  /* 0xfffffffc090a7812 */ /* 0x001fe200078ec0ff */
[C---:B------:R-:W-:Y:S01]  /*0b50*/  VIADD R15, R1.reuse, 0x30 ;  /* 0x00000030010f7836 */ /* 0x040fe20000000000 */
[----:B------:R-:W-:Y:S01]  /*0b60*/  LOP3.LUT R8, R16, 0xfffffffc, RZ, 0xc0, !PT ;  /* 0xfffffffc10087812 */ /* 0x000fe200078ec0ff */
[----:B------:R-:W-:Y:S01]  /*0b70*/  VIADD R14, R1, 0x2 ;  /* 0x00000002010e7836 */ /* 0x000fe20000000000 */
[----:B------:R-:W-:-:S07]  /*0b80*/  IADD3 R10, PT, PT, -R10, RZ, RZ ;  /* 0x000000ff0a0a7210 */ /* 0x000fce0007ffe1ff */
.L_x_24:
[----:B------:R-:W2:Y:S01]  /*0b90*/  LDL.U16 R4, [R14+-0x2] ;  /* 0xfffffe000e047983 */ /* 0x000ea20000100400 */
[----:B------:R-:W-:Y:S02]  /*0ba0*/  IMAD.MOV.U32 R7, RZ, RZ, RZ ;  /* 0x000000ffff077224 */ /* 0x000fe400078e00ff */
[----:B------:R-:W-:Y:S01]  /*0bb0*/  IMAD.MOV.U32 R5, RZ, RZ, RZ ;  /* 0x000000ffff057224 */ /* 0x000fe200078e00ff */
[C---:B--2---:R-:W-:Y:S02]  /*0bc0*/  PRMT R6, R4.reuse, 0x7771, RZ ;  /* 0x0000777104067816 */ /* 0x044fe400000000ff */
[----:B------:R-:W-:-:S05]  /*0bd0*/  PRMT R4, R4, 0x7770, RZ ;  /* 0x0000777004047816 */ /* 0x000fca00000000ff */
[----:B------:R0:W-:Y:S04]  /*0be0*/  STL.128 [R15+-0x10], R4 ;  /* 0xfffff0040f007387 */ /* 0x0001e80000100c00 */
[----:B------:R1:W2:Y:S01]  /*0bf0*/  LDL.U16 R11, [R14] ;  /* 0x000000000e0b7983 */ /* 0x0002a20000100400 */
[----:B------:R-:W-:-:S05]  /*0c00*/  VIADD R10, R10, 0x4 ;  /* 0x000000040a0a7836 */ /* 0x000fca0000000000 */
[----:B------:R-:W-:Y:S02]  /*0c10*/  ISETP.NE.AND P1, PT, R10, RZ, PT ;  /* 0x000000ff0a00720c */ /* 0x000fe40003f25270 */
[----:B-1----:R-:W-:Y:S02]  /*0c20*/  IADD3 R14, PT, PT, R14, 0x4, RZ ;  /* 0x000000040e0e7810 */ /* 0x002fe40007ffe0ff */
[C---:B--2---:R-:W-:Y:S02]  /*0c30*/  PRMT R12, R11.reuse, 0x7771, RZ ;  /* 0x000077710b0c7816 */ /* 0x044fe400000000ff */
[----:B------:R-:W-:Y:S02]  /*0c40*/  PRMT R11, R11, 0x7770, RZ ;  /* 0x000077700b0b7816 */ /* 0x000fe400000000ff */
[----:B0-----:R-:W-:-:S03]  /*0c50*/  MOV R6, R12 ;  /* 0x0000000c00067202 */ /* 0x001fc60000000f00 */
[----:B------:R-:W-:-:S05]  /*0c60*/  IMAD.MOV.U32 R4, RZ, RZ, R11 ;  /* 0x000000ffff047224 */ /* 0x000fca00078e000b */
[----:B------:R0:W-:Y:S02]  /*0c70*/  STL.128 [R15], R4 ;  /* 0x000000040f007387 */ /* 0x0001e40000100c00 */
[----:B0-----:R-:W-:Y:S01]  /*0c80*/  VIADD R15, R15, 0x20 ;  /* 0x000000200f0f7836 */ /* 0x001fe20000000000 */
[----:B------:R-:W-:Y:S06]  /*0c90*/  @P1 BRA `(.L_x_24) ;  /* 0xfffffffc00bc1947 */ /* 0x000fec000383ffff */
.L_x_23:
[----:B------:R-:W-:Y:S05]  /*0ca0*/  BSYNC.RECONVERGENT B0 ;  /* 0x0000000000007941 */ /* 0x000fea0003800200 */
.L_x_22:
[----:B------:R-:W-:Y:S04]  /*0cb0*/  BSSY.RECONVERGENT B0, `(.L_x_25) ;  /* 0x000000e000007945 */ /* 0x000fe80003800200 */
[----:B------:R-:W-:Y:S05]  /*0cc0*/  @!P0 BRA `(.L_x_26) ;  /* 0x0000000000308947 */ /* 0x000fea0003800000 */
[----:B------:R-:W-:Y:S01]  /*0cd0*/  LOP3.LUT R6, R9, 0x3, RZ, 0xc0, !PT ;  /* 0x0000000309067812 */ /* 0x000fe200078ec0ff */
[----:B0-----:R-:W-:Y:S02]  /*0ce0*/  IMAD R7, R8, 0x8, R0 ;  /* 0x0000000808077824 */ /* 0x001fe400078e0200 */
[----:B------:R-:W-:Y:S01]  /*0cf0*/  IMAD.IADD R8, R1, 0x1, R8 ;  /* 0x0000000101087824 */ /* 0x000fe200078e0208 */
[----:B------:R-:W-:-:S07]  /*0d00*/  IADD3 R6, PT, PT, -R6, RZ, RZ ;  /* 0x000000ff06067210 */ /* 0x000fce0007ffe1ff */
.L_x_27:
[----:B------:R0:W2:Y:S01]  /*0d10*/  LDL.U8 R4, [R8] ;  /* 0x0000000008047983 */ /* 0x0000a20000100000 */
[----:B------:R-:W-:Y:S02]  /*0d20*/  VIADD R6, R6, 0x1 ;  /* 0x0000000106067836 */ /* 0x000fe40000000000 */
[----:B------:R-:W-:-:S03]  /*0d30*/  IMAD.MOV.U32 R5, RZ, RZ, RZ ;  /* 0x000000ffff057224 */ /* 0x000fc600078e00ff */
[----:B------:R-:W-:Y:S02]  /*0d40*/  ISETP.NE.AND P0, PT, R6, RZ, PT ;  /* 0x000000ff0600720c */ /* 0x000fe40003f05270 */
[----:B0-----:R-:W-:Y:S01]  /*0d50*/  IADD3 R8, PT, PT, R8, 0x1, RZ ;  /* 0x0000000108087810 */ /* 0x001fe20007ffe0ff */
[----:B--2---:R0:W-:Y:S02]  /*0d60*/  STL.64 [R7], R4 ;  /* 0x0000000407007387 */ /* 0x0041e40000100a00 */
[----:B0-----:R-:W-:-:S08]  /*0d70*/  VIADD R7, R7, 0x8 ;  /* 0x0000000807077836 */ /* 0x001fd00000000000 */
[----:B------:R-:W-:Y:S05]  /*0d80*/  @P0 BRA `(.L_x_27) ;  /* 0xfffffffc00e00947 */ /* 0x000fea000383ffff */
.L_x_26:
[----:B------:R-:W-:Y:S05]  /*0d90*/  BSYNC.RECONVERGENT B0 ;  /* 0x0000000000007941 */ /* 0x000fea0003800200 */
.L_x_25:
[----:B------:R-:W-:Y:S01]  /*0da0*/  BSSY.RECONVERGENT B0, `(.L_x_28) ;  /* 0x0000175000007945 */ /* 0x000fe20003800200 */
[----:B------:R-:W-:Y:S02]  /*0db0*/  HFMA2 R14, -RZ, RZ, 0, 0 ;  /* 0x00000000ff0e7431 */ /* 0x000fe400000001ff */
[----:B------:R-:W-:Y:S02]  /*0dc0*/  IMAD.MOV.U32 R12, RZ, RZ, RZ ;  /* 0x000000ffff0c7224 */ /* 0x000fe400078e00ff */
[----:B------:R-:W-:Y:S01]  /*0dd0*/  IMAD.MOV.U32 R17, RZ, RZ, RZ ;  /* 0x000000ffff117224 */ /* 0x000fe200078e00ff */
[----:B------:R-:W-:Y:S06]  /*0de0*/  @!P2 BRA `(.L_x_29) ;  /* 0x0000001400c0a947 */ /* 0x000fec0003800000 */
[----:B------:R-:W-:Y:S01]  /*0df0*/  ISETP.GE.U32.AND P1, PT, R16, 0x40, PT ;  /* 0x000000401000780c */ /* 0x000fe20003f26070 */
[----:B------:R-:W-:Y:S01]  /*0e00*/  BSSY.RECONVERGENT B1, `(.L_x_30) ;  /* 0x00000cf000017945 */ /* 0x000fe20003800200 */
[----:B------:R-:W-:Y:S01]  /*0e10*/  SHF.R.U32.HI R20, RZ, 0x4, R16 ;  /* 0x00000004ff147819 */ /* 0x000fe20000011610 */
[----:B------:R-:W-:Y:S01]  /*0e20*/  IMAD.MOV.U32 R18, RZ, RZ, RZ ;  /* 0x000000ffff127224 */ /* 0x000fe200078e00ff */
[----:B------:R-:W-:Y:S01]  /*0e30*/  MOV R14, RZ ;  /* 0x000000ff000e7202 */ /* 0x000fe20000000f00 */
[----:B------:R-:W-:Y:S01]  /*0e40*/  IMAD.MOV.U32 R17, RZ, RZ, RZ ;  /* 0x000000ffff117224 */ /* 0x000fe200078e00ff */
[----:B------:R-:W-:Y:S02]  /*0e50*/  VIMNMX.U32 R20, PT, PT, R20, 0x1, !PT ;  /* 0x0000000114147848 */ /* 0x000fe40007fe0000 */
[----:B------:R-:W-:Y:S02]  /*0e60*/  CS2R R12, SRZ ;  /* 0x00000000000c7805 */ /* 0x000fe4000001ff00 */
[----:B------:R-:W-:-:S04]  /*0e70*/  LOP3.LUT R21, R20, 0x3, RZ, 0xc0, !PT ;  /* 0x0000000314157812 */ /* 0x000fc800078ec0ff */
[----:B------:R-:W-:Y:S01]  /*0e80*/  ISETP.NE.AND P0, PT, R21, RZ, PT ;  /* 0x000000ff1500720c */ /* 0x000fe20003f05270 */
[----:B------:R-:W-:-:S12]  /*0e90*/  @!P1 BRA `(.L_x_31) ;  /* 0x0000000c00149947 */ /* 0x000fd80003800000 */
[----:B------:R-:W-:Y:S01]  /*0ea0*/  SHF.R.U32.HI R9, RZ, 0x4, R9 ;  /* 0x00000004ff097819 */ /* 0x000fe20000011609 */
[----:B------:R-:W-:Y:S01]  /*0eb0*/  VIADD R19, R1, 0x40 ;  /* 0x0000004001137836 */ /* 0x000fe20000000000 */
[----:B------:R-:W-:Y:S01]  /*0ec0*/  LOP3.LUT R18, R20, 0xffffffc, RZ, 0xc0, !PT ;  /* 0x0ffffffc14127812 */ /* 0x000fe200078ec0ff */
[----:B------:R-:W-:Y:S01]  /*0ed0*/  IMAD.MOV.U32 R17, RZ, RZ, RZ ;  /* 0x000000ffff117224 */ /* 0x000fe200078e00ff */
[----:B------:R-:W-:Y:S02]  /*0ee0*/  VIMNMX.U32 R9, PT, PT, R9, 0x1, !PT ;  /* 0x0000000109097848 */ /* 0x000fe40007fe0000 */
[----:B------:R-:W-:Y:S02]  /*0ef0*/  MOV R14, RZ ;  /* 0x000000ff000e7202 */ /* 0x000fe40000000f00 */
[----:B------:R-:W-:-:S05]  /*0f00*/  LOP3.LUT R9, R9, 0xffffffc, RZ, 0xc0, !PT ;  /* 0x0ffffffc09097812 */ /* 0x000fca00078ec0ff */
[----:B------:R-:W-:-:S07]  /*0f10*/  IMAD.MOV R22, RZ, RZ, -R9 ;  /* 0x000000ffff167224 */ /* 0x000fce00078e0a09 */
.L_x_32:
[----:B0-----:R-:W2:Y:S04]  /*0f20*/  LDL.128 R8, [R19+-0x20] ;  /* 0xffffe00013087983 */ /* 0x001ea80000100c00 */
[----:B------:R-:W3:Y:S01]  /*0f30*/  LDL.128 R4, [R19+-0x10] ;  /* 0xfffff00013047983 */ /* 0x000ee20000100c00 */
[----:B--2---:R-:W-:Y:S02]  /*0f40*/  IMAD R15, R9, 0x114253d5, RZ ;  /* 0x114253d5090f7824 */ /* 0x004fe400078e02ff */
[----:B------:R-:W-:-:S04]  /*0f50*/  IMAD.WIDE.U32 R24, R8, 0x114253d5, RZ ;  /* 0x114253d508187825 */ /* 0x000fc800078e00ff */
[----:B------:R-:W-:Y:S02]  /*0f60*/  IMAD R15, R8, -0x783c846f, R15 ;  /* 0x87c37b91080f7824 */ /* 0x000fe400078e020f */
[----:B------:R-:W-:-:S03]  /*0f70*/  IMAD R23, R11, 0x2745937f, RZ ;  /* 0x2745937f0b177824 */ /* 0x000fc600078e02ff */
[----:B------:R-:W-:Y:S01]  /*0f80*/  IADD3 R24, PT, PT, R25, R15, RZ ;  /* 0x0000000f19187210 */ /* 0x000fe20007ffe0ff */
[C---:B------:R-:W-:Y:S02]  /*0f90*/  IMAD R23, R10.reuse, 0x4cf5ad43, R23 ;  /* 0x4cf5ad430a177824 */ /* 0x040fe400078e0217 */
[C---:B------:R-:W-:Y:S02]  /*0fa0*/  IMAD R15, R10.reuse, 0x4e8b26fe, RZ ;  /* 0x4e8b26fe0a0f7824 */ /* 0x040fe400078e02ff */
[----:B------:R-:W-:Y:S02]  /*0fb0*/  IMAD.U32 R25, R9, -0x80000000, RZ ;  /* 0x8000000009197824 */ /* 0x000fe400078e00ff */
[----:B------:R-:W-:-:S04]  /*0fc0*/  IMAD.WIDE.U32 R10, R10, 0x2745937f, RZ ;  /* 0x2745937f0a0a7825 */ /* 0x000fc800078e00ff */
[C---:B------:R-:W-:Y:S02]  /*0fd0*/  IMAD R25, R8.reuse, -0x775ed616, R25 ;  /* 0x88a129ea08197824 */ /* 0x040fe400078e0219 */
[----:B------:R-:W-:Y:S01]  /*0fe0*/  IMAD.IADD R23, R11, 0x1, R23 ;  /* 0x000000010b177824 */ /* 0x000fe200078e0217 */
[----:B------:R-:W-:Y:S01]  /*0ff0*/  SHF.R.U32.HI R11, RZ, 0x1, R24 ;  /* 0x00000001ff0b7819 */ /* 0x000fe20000011618 */
[----:B------:R-:W-:-:S03]  /*1000*/  IMAD.WIDE.U32 R8, R8, -0x80000000, RZ ;  /* 0x8000000008087825 */ /* 0x000fc600078e00ff */
[--C-:B------:R-:W-:Y:S02]  /*1010*/  SHF.R.U64 R26, R10, 0x1f, R23.reuse ;  /* 0x0000001f0a1a7819 */ /* 0x100fe40000001217 */
[----:B------:R-:W-:Y:S02]  /*1020*/  IADD3 R25, PT, PT, R9, R25, RZ ;  /* 0x0000001909197210 */ /* 0x000fe40007ffe0ff */
[----:B------:R-:W-:Y:S02]  /*1030*/  LOP3.LUT R24, R11, R8, RZ, 0xfc, !PT ;  /* 0x000000080b187212 */ /* 0x000fe400078efcff */
[----:B------:R-:W2:Y:S01]  /*1040*/  LDL.128 R8, [R19] ;  /* 0x0000000013087983 */ /* 0x000ea20000100c00 */
[----:B------:R-:W-:Y:S01]  /*1050*/  SHF.R.U32.HI R28, RZ, 0x1f, R23 ;  /* 0x0000001fff1c7819 */ /* 0x000fe20000011617 */
[----:B------:R-:W-:-:S03]  /*1060*/  IMAD R25, R25, 0x2745937f, RZ ;  /* 0x2745937f19197824 */ /* 0x000fc600078e02ff */
[----:B------:R-:W-:Y:S01]  /*1070*/  LOP3.LUT R15, R28, R15, RZ, 0xfc, !PT ;  /* 0x0000000f1c0f7212 */ /* 0x000fe200078efcff */
[C---:B------:R-:W-:Y:S02]  /*1080*/  IMAD R23, R24.reuse, 0x4cf5ad43, R25 ;  /* 0x4cf5ad4318177824 */ /* 0x040fe400078e0219 */
[----:B------:R-:W-:-:S04]  /*1090*/  IMAD.WIDE.U32 R24, R24, 0x2745937f, RZ ;  /* 0x2745937f18187825 */ /* 0x000fc800078e00ff */
[----:B------:R-:W-:Y:S01]  /*10a0*/  IMAD R15, R15, 0x114253d5, RZ ;  /* 0x114253d50f0f7824 */ /* 0x000fe200078e02ff */
[----:B------:R-:W-:Y:S01]  /*10b0*/  LOP3.LUT R13, R24, R13, RZ, 0x3c, !PT ;  /* 0x0000000d180d7212 */ /* 0x000fe200078e3cff */
[----:B------:R-:W-:Y:S02]  /*10c0*/  IMAD.IADD R23, R25, 0x1, R23 ;  /* 0x0000000119177824 */ /* 0x000fe400078e0217 */
[C---:B------:R-:W-:Y:S02]  /*10d0*/  IMAD R15, R26.reuse, -0x783c846f, R15 ;  /* 0x87c37b911a0f7824 */ /* 0x040fe400078e020f */
[----:B------:R-:W-:Y:S01]  /*10e0*/  IMAD.WIDE.U32 R24, R26, 0x114253d5, RZ ;  /* 0x114253d51a187825 */ /* 0x000fe200078e00ff */
[----:B------:R-:W-:-:S03]  /*10f0*/  LOP3.LUT R26, R23, R12, RZ, 0x3c, !PT ;  /* 0x0000000c171a7212 */ /* 0x000fc600078e3cff */
[----:B------:R-:W-:Y:S01]  /*1100*/  IMAD.IADD R12, R25, 0x1, R15 ;  /* 0x00000001190c7824 */ /* 0x000fe200078e020f */
[-C--:B------:R-:W-:Y:S02]  /*1110*/  LOP3.LUT R25, R24, R14.reuse, RZ, 0x3c, !PT ;  /* 0x0000000e18197212 */ /* 0x080fe400078e3cff */
[----:B------:R-:W-:Y:S02]  /*1120*/  SHF.L.W.U32.HI R15, R26, 0x1b, R13 ;  /* 0x0000001b1a0f7819 */ /* 0x000fe40000010e0d */
[----:B------:R-:W-:Y:S02]  /*1130*/  LOP3.LUT R12, R12, R17, RZ, 0x3c, !PT ;  /* 0x000000110c0c7212 */ /* 0x000fe400078e3cff */
[----:B------:R-:W-:Y:S02]  /*1140*/  SHF.L.W.U32.HI R23, R13, 0x1b, R26 ;  /* 0x0000001b0d177819 */ /* 0x000fe40000010e1a */
[----:B------:R-:W-:Y:S02]  /*1150*/  SHF.L.W.U32.HI R26, R25, 0x1f, R12 ;  /* 0x0000001f191a7819 */ /* 0x000fe40000010e0c */
[----:B------:R-:W-:-:S02]  /*1160*/  IADD3 R24, P1, PT, R15, R14, RZ ;  /* 0x0000000e0f187210 */ /* 0x000fc40007f3e0ff */
[----:B------:R-:W-:Y:S02]  /*1170*/  SHF.L.W.U32.HI R25, R12, 0x1f, R25 ;  /* 0x0000001f0c197819 */ /* 0x000fe40000010e19 */
[----:B------:R0:W4:Y:S01]  /*1180*/  LDL.128 R12, [R19+0x10] ;  /* 0x00001000130c7983 */ /* 0x0001220000100c00 */
[----:B---3--:R-:W-:Y:S01]  /*1190*/  IMAD R27, R5, 0x114253d5, RZ ;  /* 0x114253d5051b7824 */ /* 0x008fe200078e02ff */
[----:B------:R-:W-:Y:S01]  /*11a0*/  IADD3.X R23, PT, PT, R23, R17, RZ, P1, !PT ;  /* 0x0000001117177210 */ /* 0x000fe20000ffe4ff */
[----:B------:R-:W-:Y:S01]  /*11b0*/  IMAD.WIDE.U32 R28, R4, 0x114253d5, RZ ;  /* 0x114253d5041c7825 */ /* 0x000fe200078e00ff */
[----:B------:R-:W-:-:S03]  /*11c0*/  IADD3 R22, PT, PT, R22, 0x4, RZ ;  /* 0x0000000416167810 */ /* 0x000fc60007ffe0ff */
[C---:B------:R-:W-:Y:S02]  /*11d0*/  IMAD R27, R4.reuse, -0x783c846f, R27 ;  /* 0x87c37b91041b7824 */ /* 0x040fe400078e021b */
[----:B------:R-:W-:Y:S02]  /*11e0*/  IMAD.U32 R5, R5, -0x80000000, RZ ;  /* 0x8000000005057824 */ /* 0x000fe400078e00ff */
[----:B------:R-:W-:Y:S01]  /*11f0*/  IMAD R7, R7, 0x2745937f, RZ ;  /* 0x2745937f07077824 */ /* 0x000fe200078e02ff */
[----:B------:R-:W-:Y:S01]  /*1200*/  IADD3 R27, PT, PT, R29, R27, RZ ;  /* 0x0000001b1d1b7210 */ /* 0x000fe20007ffe0ff */
[C---:B------:R-:W-:Y:S02]  /*1210*/  IMAD R5, R4.reuse, -0x775ed616, R5 ;  /* 0x88a129ea04057824 */ /* 0x040fe400078e0205 */
[----:B------:R-:W-:Y:S01]  /*1220*/  IMAD.WIDE.U32 R28, R4, -0x80000000, RZ ;  /* 0x80000000041c7825 */ /* 0x000fe200078e00ff */
[----:B------:R-:W-:-:S03]  /*1230*/  SHF.R.U32.HI R27, RZ, 0x1, R27 ;  /* 0x00000001ff1b7819 */ /* 0x000fc6000001161b */
[----:B------:R-:W-:Y:S01]  /*1240*/  IMAD.IADD R5, R29, 0x1, R5 ;  /* 0x000000011d057824 */ /* 0x000fe200078e0205 */
[----:B------:R-:W-:Y:S01]  /*1250*/  LOP3.LUT R28, R27, R28, RZ, 0xfc, !PT ;  /* 0x0000001c1b1c7212 */ /* 0x000fe200078efcff */
[C---:B------:R-:W-:Y:S02]  /*1260*/  IMAD R17, R6.reuse, 0x4cf5ad43, R7 ;  /* 0x4cf5ad4306117824 */ /* 0x040fe400078e0207 */
[C---:B------:R-:W-:Y:S02]  /*1270*/  IMAD R29, R6.reuse, 0x4e8b26fe, RZ ;  /* 0x4e8b26fe061d7824 */ /* 0x040fe400078e02ff */
[----:B------:R-:W-:-:S04]  /*1280*/  IMAD.WIDE.U32 R6, R6, 0x2745937f, RZ ;  /* 0x2745937f06067825 */ /* 0x000fc800078e00ff */
[----:B------:R-:W-:Y:S02]  /*1290*/  IMAD R5, R5, 0x2745937f, RZ ;  /* 0x2745937f05057824 */ /* 0x000fe400078e02ff */
[----:B------:R-:W-:Y:S02]  /*12a0*/  IMAD.IADD R7, R7, 0x1, R17 ;  /* 0x0000000107077824 */ /* 0x000fe400078e0211 */
[C---:B------:R-:W-:Y:S02]  /*12b0*/  IMAD R27, R28.reuse, 0x4cf5ad43, R5 ;  /* 0x4cf5ad431c1b7824 */ /* 0x040fe400078e0205 */
[----:B------:R-:W-:Y:S02]  /*12c0*/  HFMA2 R5, -RZ, RZ, 0, 0 ;  /* 0x00000000ff057431 */ /* 0x000fe400000001ff */
[----:B------:R-:W-:Y:S01]  /*12d0*/  IMAD R23, R23, 0x5, RZ ;  /* 0x0000000517177824 */ /* 0x000fe200078e02ff */
[--C-:B------:R-:W-:Y:S01]  /*12e0*/  SHF.R.U32.HI R4, RZ, 0x1f, R7.reuse ;  /* 0x0000001fff047819 */ /* 0x100fe20000011607 */
[----:B------:R-:W-:Y:S01]  /*12f0*/  IMAD.WIDE.U32 R30, R28, 0x2745937f, RZ ;  /* 0x2745937f1c1e7825 */ /* 0x000fe200078e00ff */
[----:B------:R-:W-:-:S02]  /*1300*/  SHF.R.U64 R17, R6, 0x1f, R7 ;  /* 0x0000001f06117819 */ /* 0x000fc40000001207 */
[----:B------:R-:W-:Y:S01]  /*1310*/  LOP3.LUT R29, R4, R29, RZ, 0xfc, !PT ;  /* 0x0000001d041d7212 */ /* 0x000fe200078efcff */
[----:B------:R-:W-:Y:S02]  /*1320*/  IMAD.MOV.U32 R4, RZ, RZ, 0x52dce729 ;  /* 0x52dce729ff047424 */ /* 0x000fe400078e00ff */
[----:B0-----:R-:W-:Y:S02]  /*1330*/  VIADD R19, R19, 0x40 ;  /* 0x0000004013137836 */ /* 0x001fe40000000000 */
[----:B------:R-:W-:-:S04]  /*1340*/  IMAD.WIDE.U32 R6, R24, 0x5, R4 ;  /* 0x0000000518067825 */ /* 0x000fc800078e0004 */
[----:B------:R-:W-:Y:S01]  /*1350*/  IMAD.IADD R23, R7, 0x1, R23 ;  /* 0x0000000107177824 */ /* 0x000fe200078e0217 */
[-C--:B------:R-:W-:Y:S01]  /*1360*/  IADD3 R25, P1, PT, R25, R6.reuse, RZ ;  /* 0x0000000619197210 */ /* 0x080fe20007f3e0ff */
[----:B------:R-:W-:Y:S01]  /*1370*/  IMAD R24, R29, 0x114253d5, RZ ;  /* 0x114253d51d187824 */ /* 0x000fe200078e02ff */
[----:B------:R-:W-:Y:S01]  /*1380*/  LOP3.LUT R6, R30, R6, RZ, 0x3c, !PT ;  /* 0x000000061e067212 */ /* 0x000fe200078e3cff */
[----:B------:R-:W-:Y:S01]  /*1390*/  IMAD.IADD R30, R31, 0x1, R27 ;  /* 0x000000011f1e7824 */ /* 0x000fe200078e021b */
[-C--:B------:R-:W-:Y:S01]  /*13a0*/  IADD3.X R7, PT, PT, R26, R23.reuse, RZ, P1, !PT ;  /* 0x000000171a077210 */ /* 0x080fe20000ffe4ff */
[----:B------:R-:W-:Y:S02]  /*13b0*/  IMAD.MOV.U32 R26, RZ, RZ, 0x38495ab5 ;  /* 0x38495ab5ff1a7424 */ /* 0x000fe400078e00ff */
[----:B------:R-:W-:Y:S01]  /*13c0*/  IMAD.MOV.U32 R27, RZ, RZ, 0x0 ;  /* 0x00000000ff1b7424 */ /* 0x000fe200078e00ff */
[----:B------:R-:W-:Y:S01]  /*13d0*/  LOP3.LUT R23, R30, R23, RZ, 0x3c, !PT ;  /* 0x000000171e177212 */ /* 0x000fe200078e3cff */
[----:B------:R-:W-:-:S04]  /*13e0*/  IMAD.WIDE.U32 R28, R17, 0x114253d5, RZ ;  /* 0x114253d5111c7825 */ /* 0x000fc800078e00ff */
[----:B------:R-:W-:-:S04]  /*13f0*/  IMAD.WIDE.U32 R30, R25, 0x5, R26 ;  /* 0x00000005191e7825 */ /* 0x000fc800078e001a */
[----:B------:R-:W-:Y:S01]  /*1400*/  IMAD R24, R17, -0x783c846f, R24 ;  /* 0x87c37b9111187824 */ /* 0x000fe200078e0218 */
[----:B------:R-:W-:Y:S01]  /*1410*/  SHF.L.W.U32.HI R17, R23, 0x1b, R6 ;  /* 0x0000001b17117819 */ /* 0x000fe20000010e06 */
[----:B------:R-:W-:Y:S01]  /*1420*/  IMAD R7, R7, 0x5, RZ ;  /* 0x0000000507077824 */ /* 0x000fe200078e02ff */
[-C--:B------:R-:W-:Y:S02]  /*1430*/  LOP3.LUT R28, R28, R30.reuse, RZ, 0x3c, !PT ;  /* 0x0000001e1c1c7212 */ /* 0x080fe400078e3cff */
[----:B------:R-:W-:Y:S01]  /*1440*/  IADD3 R30, P1, PT, R17, R30, RZ ;  /* 0x0000001e111e7210 */ /* 0x000fe20007f3e0ff */
[----:B------:R-:W-:Y:S01]  /*1450*/  IMAD.IADD R7, R31, 0x1, R7 ;  /* 0x000000011f077824 */ /* 0x000fe200078e0207 */
[----:B------:R-:W-:Y:S02]  /*1460*/  SHF.L.W.U32.HI R6, R6, 0x1b, R23 ;  /* 0x0000001b06067819 */ /* 0x000fe40000010e17 */
[----:B------:R-:W-:Y:S01]  /*1470*/  IADD3 R24, PT, PT, R29, R24, RZ ;  /* 0x000000181d187210 */ /* 0x000fe20007ffe0ff */
[----:B------:R-:W-:-:S03]  /*1480*/  IMAD.WIDE.U32 R30, R30, 0x5, R4 ;  /* 0x000000051e1e7825 */ /* 0x000fc600078e0004 */
[----:B------:R-:W-:Y:S01]  /*1490*/  LOP3.LUT R24, R24, R7, RZ, 0x3c, !PT ;  /* 0x0000000718187212 */ /* 0x000fe200078e3cff */
[----:B------:R-:W-:-:S03]  /*14a0*/  IMAD.X R6, R6, 0x1, R7, P1 ;  /* 0x0000000106067824 */ /* 0x000fc600008e0607 */
[----:B------:R-:W-:Y:S01]  /*14b0*/  SHF.L.W.U32.HI R23, R24, 0x1f, R28 ;  /* 0x0000001f18177819 */ /* 0x000fe20000010e1c */
[C---:B--2---:R-:W-:Y:S01]  /*14c0*/  IMAD R17, R9.reuse, 0x114253d5, RZ ;  /* 0x114253d509117824 */ /* 0x044fe200078e02ff */
[----:B------:R-:W-:Y:S01]  /*14d0*/  SHF.L.U32 R9, R9, 0x1f, RZ ;  /* 0x0000001f09097819 */ /* 0x000fe200000006ff */
[----:B------:R-:W-:-:S04]  /*14e0*/  IMAD.WIDE.U32 R32, R8, 0x114253d5, RZ ;  /* 0x114253d508207825 */ /* 0x000fc800078e00ff */
[C---:B------:R-:W-:Y:S02]  /*14f0*/  IMAD R17, R8.reuse, -0x783c846f, R17 ;  /* 0x87c37b9108117824 */ /* 0x040fe400078e0211 */
[C---:B------:R-:W-:Y:S02]  /*1500*/  IMAD R9, R8.reuse, -0x775ed616, R9 ;  /* 0x88a129ea08097824 */ /* 0x040fe400078e0209 */
[----:B------:R-:W-:Y:S02]  /*1510*/  IMAD.IADD R17, R33, 0x1, R17 ;  /* 0x0000000121117824 */ /* 0x000fe400078e0211 */
[----:B------:R-:W-:-:S03]  /*1520*/  IMAD.WIDE.U32 R32, R8, -0x80000000, RZ ;  /* 0x8000000008207825 */ /* 0x000fc600078e00ff */
[----:B------:R-:W-:Y:S01]  /*1530*/  SHF.R.U32.HI R17, RZ, 0x1, R17 ;  /* 0x00000001ff117819 */ /* 0x000fe20000011611 */
[----:B------:R-:W-:-:S03]  /*1540*/  IMAD.IADD R9, R33, 0x1, R9 ;  /* 0x0000000121097824 */ /* 0x000fc600078e0209 */
[----:B------:R-:W-:Y:S01]  /*1550*/  LOP3.LUT R32, R17, R32, RZ, 0xfc, !PT ;  /* 0x0000002011207212 */ /* 0x000fe200078efcff */
[----:B------:R-:W-:-:S04]  /*1560*/  IMAD R9, R9, 0x2745937f, RZ ;  /* 0x2745937f09097824 */ /* 0x000fc800078e02ff */
[----:B------:R-:W-:Y:S02]  /*1570*/  IMAD R17, R32, 0x4cf5ad43, R9 ;  /* 0x4cf5ad4320117824 */ /* 0x000fe400078e0209 */
[----:B------:R-:W-:Y:S02]  /*1580*/  IMAD R9, R6, 0x5, RZ ;  /* 0x0000000506097824 */ /* 0x000fe400078e02ff */
[----:B------:R-:W-:-:S03]  /*1590*/  IMAD.WIDE.U32 R6, R32, 0x2745937f, RZ ;  /* 0x2745937f20067825 */ /* 0x000fc600078e00ff */
[----:B------:R-:W-:Y:S01]  /*15a0*/  IADD3 R8, PT, PT, R31, R9, RZ ;  /* 0x000000091f087210 */ /* 0x000fe20007ffe0ff */
[----:B------:R-:W-:Y:S01]  /*15b0*/  IMAD.IADD R17, R7, 0x1, R17 ;  /* 0x0000000107117824 */ /* 0x000fe200078e0211 */
[-C--:B------:R-:W-:Y:S01]  /*15c0*/  IADD3 R9, P1, PT, R23, R30.reuse, RZ ;  /* 0x0000001e17097210 */ /* 0x080fe20007f3e0ff */
[----:B------:R-:W-:Y:S01]  /*15d0*/  IMAD R7, R11, 0x2745937f, RZ ;  /* 0x2745937f0b077824 */ /* 0x000fe200078e02ff */
[----:B------:R-:W-:Y:S02]  /*15e0*/  LOP3.LUT R30, R6, R30, RZ, 0x3c, !PT ;  /* 0x0000001e061e7212 */ /* 0x000fe400078e3cff */
[----:B------:R-:W-:Y:S01]  /*15f0*/  LOP3.LUT R17, R17, R8, RZ, 0x3c, !PT ;  /* 0x0000000811117212 */ /* 0x000fe200078e3cff */
[C---:B------:R-:W-:Y:S02]  /*1600*/  IMAD R23, R10.reuse, 0x4cf5ad43, R7 ;  /* 0x4cf5ad430a177824 */ /* 0x040fe400078e0207 */
[C---:B------:R-:W-:Y:S02]  /*1610*/  IMAD R7, R10.reuse, 0x4e8b26fe, RZ ;  /* 0x4e8b26fe0a077824 */ /* 0x040fe400078e02ff */
[----:B------:R-:W-:-:S04]  /*1620*/  IMAD.WIDE.U32 R10, R10, 0x2745937f, RZ ;  /* 0x2745937f0a0a7825 */ /* 0x000fc800078e00ff */
[----:B------:R-:W-:-:S05]  /*1630*/  IMAD.IADD R11, R11, 0x1, R23 ;  /* 0x000000010b0b7824 */ /* 0x000fca00078e0217 */
[--C-:B------:R-:W-:Y:S02]  /*1640*/  SHF.R.U64 R6, R10, 0x1f, R11.reuse ;  /* 0x0000001f0a067819 */ /* 0x100fe4000000120b */
[----:B------:R-:W-:Y:S02]  /*1650*/  SHF.R.U32.HI R10, RZ, 0x1f, R11 ;  /* 0x0000001fff0a7819 */ /* 0x000fe4000001160b */
[----:B------:R-:W-:Y:S02]  /*1660*/  SHF.L.W.U32.HI R11, R28, 0x1f, R24 ;  /* 0x0000001f1c0b7819 */ /* 0x000fe40000010e18 */
[----:B------:R-:W-:Y:S02]  /*1670*/  LOP3.LUT R7, R10, R7, RZ, 0xfc, !PT ;  /* 0x000000070a077212 */ /* 0x000fe400078efcff */
[----:B------:R-:W-:Y:S01]  /*1680*/  IADD3.X R11, PT, PT, R11, R8, RZ, P1, !PT ;  /* 0x000000080b0b7210 */ /* 0x000fe20000ffe4ff */
[----:B------:R-:W-:-:S04]  /*1690*/  IMAD.WIDE.U32 R8, R9, 0x5, R26 ;  /* 0x0000000509087825 */ /* 0x000fc800078e001a */
[----:B------:R-:W-:-:S04]  /*16a0*/  IMAD R7, R7, 0x114253d5, RZ ;  /* 0x114253d507077824 */ /* 0x000fc800078e02ff */
[C---:B------:R-:W-:Y:S02]  /*16b0*/  IMAD R23, R6.reuse, -0x783c846f, R7 ;  /* 0x87c37b9106177824 */ /* 0x040fe400078e0207 */
[----:B------:R-:W-:-:S04]  /*16c0*/  IMAD.WIDE.U32 R6, R6, 0x114253d5, RZ ;  /* 0x114253d506067825 */ /* 0x000fc800078e00ff */
[----:B------:R-:W-:Y:S01]  /*16d0*/  IMAD.IADD R10, R7, 0x1, R23 ;  /* 0x00000001070a7824 */ /* 0x000fe200078e0217 */
[----:B------:R-:W-:Y:S01]  /*16e0*/  SHF.L.W.U32.HI R7, R17, 0x1b, R30 ;  /* 0x0000001b11077819 */ /* 0x000fe20000010e1e */
[----:B------:R-:W-:Y:S01]  /*16f0*/  IMAD R23, R11, 0x5, RZ ;  /* 0x000000050b177824 */ /* 0x000fe200078e02ff */
[----:B------:R-:W-:-:S03]  /*1700*/  LOP3.LUT R11, R6, R8, RZ, 0x3c, !PT ;  /* 0x00000008060b7212 */ /* 0x000fc600078e3cff */
[----:B------:R-:W-:Y:S01]  /*1710*/  IMAD.IADD R23, R9, 0x1, R23 ;  /* 0x0000000109177824 */ /* 0x000fe200078e0217 */
[----:B------:R-:W-:Y:S01]  /*1720*/  IADD3 R9, P1, PT, R7, R8, RZ ;  /* 0x0000000807097210 */ /* 0x000fe20007f3e0ff */
[----:B----4-:R-:W-:Y:S01]  /*1730*/  IMAD R7, R13, 0x114253d5, RZ ;  /* 0x114253d50d077824 */ /* 0x010fe200078e02ff */
[----:B------:R-:W-:-:S03]  /*1740*/  SHF.L.W.U32.HI R8, R30, 0x1b, R17 ;  /* 0x0000001b1e087819 */ /* 0x000fc60000010e11 */
[----:B------:R-:W-:Y:S01]  /*1750*/  IMAD R17, R12, -0x783c846f, R7 ;  /* 0x87c37b910c117824 */ /* 0x000fe200078e0207 */
[-C--:B------:R-:W-:Y:S01]  /*1760*/  IADD3.X R8, PT, PT, R8, R23.reuse, RZ, P1, !PT ;  /* 0x0000001708087210 */ /* 0x080fe20000ffe4ff */
[----:B------:R-:W-:Y:S01]  /*1770*/  IMAD.WIDE.U32 R6, R12, 0x114253d5, RZ ;  /* 0x114253d50c067825 */ /* 0x000fe200078e00ff */
[----:B------:R-:W-:-:S03]  /*1780*/  LOP3.LUT R6, R10, R23, RZ, 0x3c, !PT ;  /* 0x000000170a067212 */ /* 0x000fc600078e3cff */
[----:B------:R-:W-:Y:S01]  /*1790*/  IMAD.IADD R17, R7, 0x1, R17 ;  /* 0x0000000107117824 */ /* 0x000fe200078e0211 */
[----:B------:R-:W-:Y:S01]  /*17a0*/  SHF.L.W.U32.HI R10, R11, 0x1f, R6 ;  /* 0x0000001f0b0a7819 */ /* 0x000fe20000010e06 */
[----:B------:R-:W-:Y:S01]  /*17b0*/  IMAD.U32 R7, R13, -0x80000000, RZ ;  /* 0x800000000d077824 */ /* 0x000fe200078e00ff */
[----:B------:R-:W-:Y:S01]  /*17c0*/  SHF.L.W.U32.HI R11, R6, 0x1f, R11 ;  /* 0x0000001f060b7819 */ /* 0x000fe20000010e0b */
[----:B------:R-:W-:Y:S01]  /*17d0*/  IMAD R23, R15, 0x2745937f, RZ ;  /* 0x2745937f0f177824 */ /* 0x000fe200078e02ff */
[----:B------:R-:W-:Y:S01]  /*17e0*/  SHF.R.U32.HI R17, RZ, 0x1, R17 ;  /* 0x00000001ff117819 */ /* 0x000fe20000011611 */
[C---:B------:R-:W-:Y:S02]  /*17f0*/  IMAD R15, R12.reuse, -0x775ed616, R7 ;  /* 0x88a129ea0c0f7824 */ /* 0x040fe400078e0207 */
[----:B------:R-:W-:-:S04]  /*1800*/  IMAD.WIDE.U32 R12, R12, -0x80000000, RZ ;  /* 0x800000000c0c7825 */ /* 0x000fc800078e00ff */
[C---:B------:R-:W-:Y:S01]  /*1810*/  IMAD R25, R14.reuse, 0x4cf5ad43, R23 ;  /* 0x4cf5ad430e197824 */ /* 0x040fe200078e0217 */
[----:B------:R-:W-:Y:S01]  /*1820*/  IADD3 R23, PT, PT, R13, R15, RZ ;  /* 0x0000000f0d177210 */ /* 0x000fe20007ffe0ff */
[----:B------:R-:W-:Y:S01]  /*1830*/  IMAD.WIDE.U32 R6, R14, 0x2745937f, RZ ;  /* 0x2745937f0e067825 */ /* 0x000fe200078e00ff */
[----:B------:R-:W-:-:S03]  /*1840*/  LOP3.LUT R12, R17, R12, RZ, 0xfc, !PT ;  /* 0x0000000c110c7212 */ /* 0x000fc600078efcff */
[----:B------:R-:W-:Y:S02]  /*1850*/  IMAD.IADD R15, R7, 0x1, R25 ;  /* 0x00000001070f7824 */ /* 0x000fe400078e0219 */
[----:B------:R-:W-:Y:S02]  /*1860*/  IMAD R23, R23, 0x2745937f, RZ ;  /* 0x2745937f17177824 */ /* 0x000fe400078e02ff */
[----:B------:R-:W-:Y:S01]  /*1870*/  IMAD R17, R8, 0x5, RZ ;  /* 0x0000000508117824 */ /* 0x000fe200078e02ff */
[----:B------:R-:W-:Y:S01]  /*1880*/  SHF.R.U64 R13, R6, 0x1f, R15 ;  /* 0x0000001f060d7819 */ /* 0x000fe2000000120f */
[----:B------:R-:W-:Y:S01]  /*1890*/  IMAD.WIDE.U32 R6, R9, 0x5, R4 ;  /* 0x0000000509067825 */ /* 0x000fe200078e0004 */
[----:B------:R-:W-:-:S03]  /*18a0*/  SHF.R.U32.HI R15, RZ, 0x1f, R15 ;  /* 0x0000001fff0f7819 */ /* 0x000fc6000001160f */
[C---:B------:R-:W-:Y:S02]  /*18b0*/  IMAD R23, R12.reuse, 0x4cf5ad43, R23 ;  /* 0x4cf5ad430c177824 */ /* 0x040fe400078e0217 */
[----:B------:R-:W-:-:S04]  /*18c0*/  IMAD.WIDE.U32 R8, R12, 0x2745937f, RZ ;  /* 0x2745937f0c087825 */ /* 0x000fc800078e00ff */
[----:B------:R-:W-:Y:S01]  /*18d0*/  IMAD R14, R14, 0x4e8b26fe, RZ ;  /* 0x4e8b26fe0e0e7824 */ /* 0x000fe200078e02ff */
[-C--:B------:R-:W-:Y:S01]  /*18e0*/  LOP3.LUT R8, R8, R6.reuse, RZ, 0x3c, !PT ;  /* 0x0000000608087212 */ /* 0x080fe200078e3cff */
[----:B------:R-:W-:Y:S01]  /*18f0*/  IMAD.IADD R12, R7, 0x1, R17 ;  /* 0x00000001070c7824 */ /* 0x000fe200078e0211 */
[----:B------:R-:W-:Y:S02]  /*1900*/  IADD3 R7, P1, PT, R11, R6, RZ ;  /* 0x000000060b077210 */ /* 0x000fe40007f3e0ff */
[----:B------:R-:W-:Y:S02]  /*1910*/  IADD3 R11, PT, PT, R9, R23, RZ ;  /* 0x00000017090b7210 */ /* 0x000fe40007ffe0ff */
[----:B------:R-:W-:Y:S01]  /*1920*/  LOP3.LUT R14, R15, R14, RZ, 0xfc, !PT ;  /* 0x0000000e0f0e7212 */ /* 0x000fe200078efcff */
[----:B------:R-:W-:Y:S01]  /*1930*/  IMAD.X R10, R10, 0x1, R12, P1 ;  /* 0x000000010a0a7824 */ /* 0x000fe200008e060c */
[----:B------:R-:W-:Y:S01]  /*1940*/  LOP3.LUT R11, R11, R12, RZ, 0x3c, !PT ;  /* 0x0000000c0b0b7212 */ /* 0x000fe200078e3cff */
[----:B------:R-:W-:-:S04]  /*1950*/  IMAD.WIDE.U32 R6, R7, 0x5, R26 ;  /* 0x0000000507067825 */ /* 0x000fc800078e001a */
[----:B------:R-:W-:Y:S02]  /*1960*/  IMAD R14, R14, 0x114253d5, RZ ;  /* 0x114253d50e0e7824 */ /* 0x000fe400078e02ff */
[----:B------:R-:W-:Y:S01]  /*1970*/  IMAD R15, R10, 0x5, RZ ;  /* 0x000000050a0f7824 */ /* 0x000fe200078e02ff */
[----:B------:R-:W-:Y:S01]  /*1980*/  SHF.L.W.U32.HI R10, R8, 0x1b, R11 ;  /* 0x0000001b080a7819 */ /* 0x000fe20000010e0b */
[----:B------:R-:W-:Y:S01]  /*1990*/  IMAD R17, R13, -0x783c846f, R14 ;  /* 0x87c37b910d117824 */ /* 0x000fe200078e020e */
[----:B------:R-:W-:Y:S01]  /*19a0*/  SHF.L.W.U32.HI R11, R11, 0x1b, R8 ;  /* 0x0000001b0b0b7819 */ /* 0x000fe20000010e08 */
[----:B------:R-:W-:-:S03]  /*19b0*/  IMAD.WIDE.U32 R8, R13, 0x114253d5, RZ ;  /* 0x114253d50d087825 */ /* 0x000fc600078e00ff */
[-C--:B------:R-:W-:Y:S01]  /*19c0*/  IADD3 R11, P1, PT, R11, R6.reuse, RZ ;  /* 0x000000060b0b7210 */ /* 0x080fe20007f3e0ff */
[----:B------:R-:W-:Y:S01]  /*19d0*/  IMAD.IADD R12, R7, 0x1, R15 ;  /* 0x00000001070c7824 */ /* 0x000fe200078e020f */
[----:B------:R-:W-:Y:S02]  /*19e0*/  IADD3 R9, PT, PT, R9, R17, RZ ;  /* 0x0000001109097210 */ /* 0x000fe40007ffe0ff */
[----:B------:R-:W-:Y:S01]  /*19f0*/  LOP3.LUT R7, R8, R6, RZ, 0x3c, !PT ;  /* 0x0000000608077212 */ /* 0x000fe200078e3cff */
[----:B------:R-:W-:Y:S01]  /*1a00*/  IMAD.X R10, R10, 0x1, R12, P1 ;  /* 0x000000010a0a7824 */ /* 0x000fe200008e060c */
[----:B------:R-:W-:Y:S01]  /*1a10*/  LOP3.LUT R6, R9, R12, RZ, 0x3c, !PT ;  /* 0x0000000c09067212 */ /* 0x000fe200078e3cff */
[----:B------:R-:W-:-:S03]  /*1a20*/  IMAD.WIDE.U32 R4, R11, 0x5, R4 ;  /* 0x000000050b047825 */ /* 0x000fc600078e0004 */
[----:B------:R-:W-:Y:S01]  /*1a30*/  SHF.L.W.U32.HI R9, R6, 0x1f, R7 ;  /* 0x0000001f06097819 */ /* 0x000fe20000010e07 */
[----:B------:R-:W-:Y:S01]  /*1a40*/  IMAD R11, R10, 0x5, RZ ;  /* 0x000000050a0b7824 */ /* 0x000fe200078e02ff */
[----:B------:R-:W-:Y:S01]  /*1a50*/  SHF.L.W.U32.HI R7, R7, 0x1f, R6 ;  /* 0x0000001f07077819 */ /* 0x000fe20000010e06 */
[----:B------:R-:W-:Y:S01]  /*1a60*/  IMAD.MOV.U32 R13, RZ, RZ, R4 ;  /* 0x000000ffff0d7224 */ /* 0x000fe200078e0004 */
[----:B------:R-:W-:Y:S01]  /*1a70*/  IADD3 R9, P1, PT, R9, R4, RZ ;  /* 0x0000000409097210 */ /* 0x000fe20007f3e0ff */
[----:B------:R-:W-:-:S04]  /*1a80*/  IMAD.IADD R12, R5, 0x1, R11 ;  /* 0x00000001050c7824 */ /* 0x000fc800078e020b */
[----:B------:R-:W-:Y:S01]  /*1a90*/  IMAD.X R7, R7, 0x1, R12, P1 ;  /* 0x0000000107077824 */ /* 0x000fe200008e060c */
[----:B------:R-:W-:Y:S01]  /*1aa0*/  ISETP.NE.AND P1, PT, R22, RZ, PT ;  /* 0x000000ff1600720c */ /* 0x000fe20003f25270 */
[----:B------:R-:W-:-:S04]  /*1ab0*/  IMAD.WIDE.U32 R14, R9, 0x5, R26 ;  /* 0x00000005090e7825 */ /* 0x000fc800078e001a */
[----:B------:R-:W-:-:S05]  /*1ac0*/  IMAD R7, R7, 0x5, RZ ;  /* 0x0000000507077824 */ /* 0x000fca00078e02ff */
[----:B------:R-:W-:-:S03]  /*1ad0*/  IADD3 R17, PT, PT, R15, R7, RZ ;  /* 0x000000070f117210 */ /* 0x000fc60007ffe0ff */
[----:B------:R-:W-:Y:S05]  /*1ae0*/  @P1 BRA `(.L_x_32) ;  /* 0xfffffff4000c1947 */ /* 0x000fea000383ffff */
.L_x_31:
[----:B------:R-:W-:Y:S05]  /*1af0*/  BSYNC.RECONVERGENT B1 ;  /* 0x0000000000017941 */ /* 0x000fea0003800200 */
.L_x_30:
[----:B------:R-:W-:Y:S05]  /*1b00*/  @!P0 BRA `(.L_x_29) ;  /* 0x0000000800788947 */ /* 0x000fea0003800000 */
[----:B------:R-:W-:Y:S01]  /*1b10*/  ISETP.NE.AND P1, PT, R21, 0x1, PT ;  /* 0x000000011500780c */ /* 0x000fe20003f25270 */
[----:B------:R-:W-:Y:S01]  /*1b20*/  BSSY.RECONVERGENT B1, `(.L_x_33) ;  /* 0x0000067000017945 */ /* 0x000fe20003800200 */
[----:B------:R-:W-:-:S04]  /*1b30*/  LOP3.LUT R20, R20, 0x1, RZ, 0xc0, !PT ;  /* 0x0000000114147812 */ /* 0x000fc800078ec0ff */
[----:B------:R-:W-:-:S07]  /*1b40*/  ISETP.NE.U32.AND P0, PT, R20, 0x1, PT ;  /* 0x000000011400780c */ /* 0x000fce0003f05070 */
[----:B------:R-:W-:Y:S06]  /*1b50*/  @!P1 BRA `(.L_x_34) ;  /* 0x00000004008c9947 */ /* 0x000fec0003800000 */
[----:B------:R-:W-:-:S05]  /*1b60*/  IMAD.SHL.U32 R15, R18, 0x2, RZ ;  /* 0x00000002120f7824 */ /* 0x000fca00078e00ff */
[----:B------:R-:W-:-:S05]  /*1b70*/  LEA R19, R15, R0, 0x3 ;  /* 0x000000000f137211 */ /* 0x000fca00078e18ff */
[----:B0-----:R-:W2:Y:S04]  /*1b80*/  LDL.128 R4, [R19] ;  /* 0x0000000013047983 */ /* 0x001ea80000100c00 */
[----:B------:R0:W3:Y:S01]  /*1b90*/  LDL.128 R8, [R19+0x10] ;  /* 0x0000100013087983 */ /* 0x0000e20000100c00 */
[----:B------:R-:W-:Y:S01]  /*1ba0*/  IADD3 R18, PT, PT, R15, 0x2, -R18 ;  /* 0x000000020f127810 */ /* 0x000fe20007ffe812 */
[----:B--2---:R-:W-:Y:S02]  /*1bb0*/  IMAD R23, R5, 0x114253d5, RZ ;  /* 0x114253d505177824 */ /* 0x004fe400078e02ff */
[----:B------:R-:W-:-:S04]  /*1bc0*/  IMAD.WIDE.U32 R20, R4, 0x114253d5, RZ ;  /* 0x114253d504147825 */ /* 0x000fc800078e00ff */
[C---:B------:R-:W-:Y:S02]  /*1bd0*/  IMAD R23, R4.reuse, -0x783c846f, R23 ;  /* 0x87c37b9104177824 */ /* 0x040fe400078e0217 */
[----:B------:R-:W-:Y:S02]  /*1be0*/  IMAD.U32 R5, R5, -0x80000000, RZ ;  /* 0x8000000005057824 */ /* 0x000fe400078e00ff */
[----:B------:R-:W-:Y:S02]  /*1bf0*/  IMAD.IADD R22, R21, 0x1, R23 ;  /* 0x0000000115167824 */ /* 0x000fe400078e0217 */
[----:B------:R-:W-:Y:S02]  /*1c00*/  IMAD R7, R7, 0x2745937f, RZ ;  /* 0x2745937f07077824 */ /* 0x000fe400078e02ff */
[C---:B------:R-:W-:Y:S02]  /*1c10*/  IMAD R23, R4.reuse, -0x775ed616, R5 ;  /* 0x88a129ea04177824 */ /* 0x040fe400078e0205 */
[----:B------:R-:W-:-:S04]  /*1c20*/  IMAD.WIDE.U32 R4, R4, -0x80000000, RZ ;  /* 0x8000000004047825 */ /* 0x000fc800078e00ff */
[C---:B------:R-:W-:Y:S01]  /*1c30*/  IMAD R25, R6.reuse, 0x4cf5ad43, R7 ;  /* 0x4cf5ad4306197824 */ /* 0x040fe200078e0207 */
[----:B------:R-:W-:Y:S01]  /*1c40*/  SHF.R.U32.HI R7, RZ, 0x1, R22 ;  /* 0x00000001ff077819 */ /* 0x000fe20000011616 */
[C---:B------:R-:W-:Y:S01]  /*1c50*/  IMAD.WIDE.U32 R20, R6.reuse, 0x2745937f, RZ ;  /* 0x2745937f06147825 */ /* 0x040fe200078e00ff */
[----:B------:R-:W-:Y:S02]  /*1c60*/  IADD3 R5, PT, PT, R5, R23, RZ ;  /* 0x0000001705057210 */ /* 0x000fe40007ffe0ff */
[----:B------:R-:W-:Y:S01]  /*1c70*/  LOP3.LUT R4, R7, R4, RZ, 0xfc, !PT ;  /* 0x0000000407047212 */ /* 0x000fe200078efcff */
[----:B------:R-:W-:Y:S02]  /*1c80*/  IMAD.IADD R7, R21, 0x1, R25 ;  /* 0x0000000115077824 */ /* 0x000fe400078e0219 */
[----:B------:R-:W-:Y:S02]  /*1c90*/  IMAD R5, R5, 0x2745937f, RZ ;  /* 0x2745937f05057824 */ /* 0x000fe400078e02ff */
[----:B------:R-:W-:Y:S01]  /*1ca0*/  IMAD R21, R6, 0x4e8b26fe, RZ ;  /* 0x4e8b26fe06157824 */ /* 0x000fe200078e02ff */
[----:B------:R-:W-:Y:S01]  /*1cb0*/  SHF.R.U32.HI R6, RZ, 0x1f, R7 ;  /* 0x0000001fff067819 */ /* 0x000fe20000011607 */
[----:B0-----:R-:W-:Y:S01]  /*1cc0*/  IMAD R19, R4, 0x4cf5ad43, R5 ;  /* 0x4cf5ad4304137824 */ /* 0x001fe200078e0205 */
[----:B------:R-:W-:Y:S01]  /*1cd0*/  SHF.R.U64 R20, R20, 0x1f, R7 ;  /* 0x0000001f14147819 */ /* 0x000fe20000001207 */
[----:B------:R-:W-:Y:S01]  /*1ce0*/  IMAD.WIDE.U32 R4, R4, 0x2745937f, RZ ;  /* 0x2745937f04047825 */ /* 0x000fe200078e00ff */
[----:B------:R-:W-:-:S03]  /*1cf0*/  LOP3.LUT R6, R6, R21, RZ, 0xfc, !PT ;  /* 0x0000001506067212 */ /* 0x000fc600078efcff */
[----:B------:R-:W-:Y:S02]  /*1d00*/  IMAD.IADD R7, R5, 0x1, R19 ;  /* 0x0000000105077824 */ /* 0x000fe400078e0213 */
[----:B------:R-:W-:Y:S01]  /*1d10*/  IMAD R19, R6, 0x114253d5, RZ ;  /* 0x114253d506137824 */ /* 0x000fe200078e02ff */
[----:B------:R-:W-:Y:S01]  /*1d20*/  LOP3.LUT R6, R4, R13, RZ, 0x3c, !PT ;  /* 0x0000000d04067212 */ /* 0x000fe200078e3cff */
[----:B------:R-:W-:Y:S01]  /*1d30*/  IMAD.WIDE.U32 R4, R20, 0x114253d5, RZ ;  /* 0x114253d514047825 */ /* 0x000fe200078e00ff */
[----:B------:R-:W-:-:S03]  /*1d40*/  LOP3.LUT R7, R7, R12, RZ, 0x3c, !PT ;  /* 0x0000000c07077212 */ /* 0x000fc600078e3cff */
[----:B------:R-:W-:Y:S01]  /*1d50*/  IMAD R21, R20, -0x783c846f, R19 ;  /* 0x87c37b9114157824 */ /* 0x000fe200078e0213 */
[----:B------:R-:W-:Y:S01]  /*1d60*/  SHF.L.W.U32.HI R19, R7, 0x1b, R6 ;  /* 0x0000001b07137819 */ /* 0x000fe20000010e06 */
[----:B---3--:R-:W-:Y:S01]  /*1d70*/  IMAD R11, R11, 0x2745937f, RZ ;  /* 0x2745937f0b0b7824 */ /* 0x008fe200078e02ff */
[-C--:B------:R-:W-:Y:S02]  /*1d80*/  LOP3.LUT R13, R4, R14.reuse, RZ, 0x3c, !PT ;  /* 0x0000000e040d7212 */ /* 0x080fe400078e3cff */
[----:B------:R-:W-:Y:S01]  /*1d90*/  IADD3 R4, PT, PT, R5, R21, RZ ;  /* 0x0000001505047210 */ /* 0x000fe20007ffe0ff */
[----:B------:R-:W-:Y:S01]  /*1da0*/  IMAD R23, R10, 0x4cf5ad43, R11 ;  /* 0x4cf5ad430a177824 */ /* 0x000fe200078e020b */
[----:B------:R-:W-:Y:S01]  /*1db0*/  SHF.L.W.U32.HI R6, R6, 0x1b, R7 ;  /* 0x0000001b06067819 */ /* 0x000fe20000010e07 */
[----:B------:R-:W-:Y:S01]  /*1dc0*/  IMAD R7, R9, 0x114253d5, RZ ;  /* 0x114253d509077824 */ /* 0x000fe200078e02ff */
[----:B------:R-:W-:Y:S01]  /*1dd0*/  IADD3 R19, P1, PT, R19, R14, RZ ;  /* 0x0000000e13137210 */ /* 0x000fe20007f3e0ff */
[----:B------:R-:W-:Y:S01]  /*1de0*/  IMAD.U32 R9, R9, -0x80000000, RZ ;  /* 0x8000000009097824 */ /* 0x000fe200078e00ff */
[-C--:B------:R-:W-:Y:S01]  /*1df0*/  LOP3.LUT R14, R4, R17.reuse, RZ, 0x3c, !PT ;  /* 0x00000011040e7212 */ /* 0x080fe200078e3cff */
[----:B------:R-:W-:Y:S01]  /*1e00*/  IMAD.WIDE.U32 R4, R8, 0x114253d5, RZ ;  /* 0x114253d508047825 */ /* 0x000fe200078e00ff */
[----:B------:R-:W-:-:S02]  /*1e10*/  IADD3.X R11, PT, PT, R6, R17, RZ, P1, !PT ;  /* 0x00000011060b7210 */ /* 0x000fc40000ffe4ff */
[----:B------:R-:W-:Y:S01]  /*1e20*/  SHF.L.W.U32.HI R12, R13, 0x1f, R14 ;  /* 0x0000001f0d0c7819 */ /* 0x000fe20000010e0e */
[----:B------:R-:W-:Y:S01]  /*1e30*/  IMAD R7, R8, -0x783c846f, R7 ;  /* 0x87c37b9108077824 */ /* 0x000fe200078e0207 */
[----:B------:R-:W-:Y:S01]  /*1e40*/  SHF.L.W.U32.HI R13, R14, 0x1f, R13 ;  /* 0x0000001f0e0d7819 */ /* 0x000fe20000010e0d */
[C---:B------:R-:W-:Y:S02]  /*1e50*/  IMAD R21, R8.reuse, -0x775ed616, R9 ;  /* 0x88a129ea08157824 */ /* 0x040fe400078e0209 */
[----:B------:R-:W-:-:S04]  /*1e60*/  IMAD.WIDE.U32 R8, R8, -0x80000000, RZ ;  /* 0x8000000008087825 */ /* 0x000fc800078e00ff */
[----:B------:R-:W-:Y:S02]  /*1e70*/  IMAD.IADD R7, R5, 0x1, R7 ;  /* 0x0000000105077824 */ /* 0x000fe400078e0207 */
[----:B------:R-:W-:-:S04]  /*1e80*/  IMAD.WIDE.U32 R4, R10, 0x2745937f, RZ ;  /* 0x2745937f0a047825 */ /* 0x000fc800078e00ff */
[----:B------:R-:W-:Y:S01]  /*1e90*/  IMAD.IADD R14, R9, 0x1, R21 ;  /* 0x00000001090e7824 */ /* 0x000fe200078e0215 */
[----:B------:R-:W-:Y:S01]  /*1ea0*/  SHF.R.U32.HI R9, RZ, 0x1, R7 ;  /* 0x00000001ff097819 */ /* 0x000fe20000011607 */
[----:B------:R-:W-:Y:S01]  /*1eb0*/  IMAD.IADD R17, R5, 0x1, R23 ;  /* 0x0000000105117824 */ /* 0x000fe200078e0217 */
[----:B------:R-:W-:Y:S01]  /*1ec0*/  MOV R7, 0x0 ;  /* 0x0000000000077802 */ /* 0x000fe20000000f00 */
[----:B------:R-:W-:Y:S02]  /*1ed0*/  IMAD.MOV.U32 R6, RZ, RZ, 0x52dce729 ;  /* 0x52dce729ff067424 */ /* 0x000fe400078e00ff */
[----:B------:R-:W-:Y:S01]  /*1ee0*/  IMAD R5, R10, 0x4e8b26fe, RZ ;  /* 0x4e8b26fe0a057824 */ /* 0x000fe200078e02ff */
[----:B------:R-:W-:Y:S01]  /*1ef0*/  LOP3.LUT R10, R9, R8, RZ, 0xfc, !PT ;  /* 0x00000008090a7212 */ /* 0x000fe200078efcff */
[----:B------:R-:W-:Y:S01]  /*1f00*/  IMAD R21, R14, 0x2745937f, RZ ;  /* 0x2745937f0e157824 */ /* 0x000fe200078e02ff */
[----:B------:R-:W-:Y:S01]  /*1f10*/  SHF.R.U32.HI R20, RZ, 0x1f, R17 ;  /* 0x0000001fff147819 */ /* 0x000fe20000011611 */
[----:B------:R-:W-:Y:S01]  /*1f20*/  IMAD.WIDE.U32 R8, R19, 0x5, R6 ;  /* 0x0000000513087825 */ /* 0x000fe200078e0006 */
[----:B------:R-:W-:-:S03]  /*1f30*/  SHF.R.U64 R14, R4, 0x1f, R17 ;  /* 0x0000001f040e7819 */ /* 0x000fc60000001211 */
[----:B------:R-:W-:Y:S01]  /*1f40*/  IMAD R19, R11, 0x5, RZ ;  /* 0x000000050b137824 */ /* 0x000fe200078e02ff */
[----:B------:R-:W-:Y:S01]  /*1f50*/  IADD3 R17, P1, PT, R13, R8, RZ ;  /* 0x000000080d117210 */ /* 0x000fe20007f3e0ff */
[C---:B------:R-:W-:Y:S02]  /*1f60*/  IMAD R21, R10.reuse, 0x4cf5ad43, R21 ;  /* 0x4cf5ad430a157824 */ /* 0x040fe400078e0215 */
[----:B------:R-:W-:-:S04]  /*1f70*/  IMAD.WIDE.U32 R10, R10, 0x2745937f, RZ ;  /* 0x2745937f0a0a7825 */ /* 0x000fc800078e00ff */
[----:B------:R-:W-:Y:S01]  /*1f80*/  IMAD.IADD R19, R9, 0x1, R19 ;  /* 0x0000000109137824 */ /* 0x000fe200078e0213 */
[----:B------:R-:W-:Y:S01]  /*1f90*/  LOP3.LUT R9, R20, R5, RZ, 0xfc, !PT ;  /* 0x0000000514097212 */ /* 0x000fe200078efcff */
[----:B------:R-:W-:Y:S01]  /*1fa0*/  IMAD.MOV.U32 R4, RZ, RZ, 0x38495ab5 ;  /* 0x38495ab5ff047424 */ /* 0x000fe200078e00ff */
[----:B------:R-:W-:Y:S01]  /*1fb0*/  IADD3 R13, PT, PT, R11, R21, RZ ;  /* 0x000000150b0d7210 */ /* 0x000fe20007ffe0ff */
[----:B------:R-:W-:Y:S01]  /*1fc0*/  IMAD.MOV.U32 R5, RZ, RZ, 0x0 ;  /* 0x00000000ff057424 */ /* 0x000fe200078e00ff */
[-C--:B------:R-:W-:Y:S01]  /*1fd0*/  IADD3.X R12, PT, PT, R12, R19.reuse, RZ, P1, !PT ;  /* 0x000000130c0c7210 */ /* 0x080fe20000ffe4ff */
[----:B------:R-:W-:Y:S01]  /*1fe0*/  IMAD R11, R9, 0x114253d5, RZ ;  /* 0x114253d5090b7824 */ /* 0x000fe200078e02ff */
[----:B------:R-:W-:Y:S01]  /*1ff0*/  LOP3.LUT R10, R10, R8, RZ, 0x3c, !PT ;  /* 0x000000080a0a7212 */ /* 0x000fe200078e3cff */
[----:B------:R-:W-:Y:S01]  /*2000*/  IMAD.WIDE.U32 R8, R17, 0x5, R4 ;  /* 0x0000000511087825 */ /* 0x000fe200078e0004 */
[----:B------:R-:W-:-:S03]  /*2010*/  LOP3.LUT R13, R13, R19, RZ, 0x3c, !PT ;  /* 0x000000130d0d7212 */ /* 0x000fc600078e3cff */
[----:B------:R-:W-:Y:S01]  /*2020*/  IMAD R17, R12, 0x5, RZ ;  /* 0x000000050c117824 */ /* 0x000fe200078e02ff */
[----:B------:R-:W-:Y:S01]  /*2030*/  SHF.L.W.U32.HI R12, R10, 0x1b, R13 ;  /* 0x0000001b0a0c7819 */ /* 0x000fe20000010e0d */
[C---:B------:R-:W-:Y:S01]  /*2040*/  IMAD R19, R14.reuse, -0x783c846f, R11 ;  /* 0x87c37b910e137824 */ /* 0x040fe200078e020b */
[----:B------:R-:W-:Y:S01]  /*2050*/  SHF.L.W.U32.HI R13, R13, 0x1b, R10 ;  /* 0x0000001b0d0d7819 */ /* 0x000fe20000010e0a */
[----:B------:R-:W-:-:S03]  /*2060*/  IMAD.WIDE.U32 R10, R14, 0x114253d5, RZ ;  /* 0x114253d50e0a7825 */ /* 0x000fc600078e00ff */
[-C--:B------:R-:W-:Y:S01]  /*2070*/  IADD3 R13, P1, PT, R13, R8.reuse, RZ ;  /* 0x000000080d0d7210 */ /* 0x080fe20007f3e0ff */
[----:B------:R-:W-:Y:S01]  /*2080*/  IMAD.IADD R14, R9, 0x1, R17 ;  /* 0x00000001090e7824 */ /* 0x000fe200078e0211 */
[----:B------:R-:W-:Y:S01]  /*2090*/  LOP3.LUT R9, R10, R8, RZ, 0x3c, !PT ;  /* 0x000000080a097212 */ /* 0x000fe200078e3cff */
[----:B------:R-:W-:Y:S02]  /*20a0*/  IMAD.IADD R11, R11, 0x1, R19 ;  /* 0x000000010b0b7824 */ /* 0x000fe400078e0213 */
[----:B------:R-:W-:Y:S01]  /*20b0*/  IMAD.WIDE.U32 R6, R13, 0x5, R6 ;  /* 0x000000050d067825 */ /* 0x000fe200078e0006 */
[-C--:B------:R-:W-:Y:S02]  /*20c0*/  IADD3.X R12, PT, PT, R12, R14.reuse, RZ, P1, !PT ;  /* 0x0000000e0c0c7210 */ /* 0x080fe40000ffe4ff */
[----:B------:R-:W-:-:S03]  /*20d0*/  LOP3.LUT R8, R11, R14, RZ, 0x3c, !PT ;  /* 0x0000000e0b087212 */ /* 0x000fc600078e3cff */
[----:B------:R-:W-:Y:S01]  /*20e0*/  IMAD R13, R12, 0x5, RZ ;  /* 0x000000050c0d7824 */ /* 0x000fe200078e02ff */
[----:B------:R-:W-:Y:S02]  /*20f0*/  SHF.L.W.U32.HI R11, R8, 0x1f, R9 ;  /* 0x0000001f080b7819 */ /* 0x000fe40000010e09 */
[----:B------:R-:W-:Y:S01]  /*2100*/  SHF.L.W.U32.HI R9, R9, 0x1f, R8 ;  /* 0x0000001f09097819 */ /* 0x000fe20000010e08 */
[----:B------:R-:W-:Y:S01]  /*2110*/  IMAD.IADD R12, R7, 0x1, R13 ;  /* 0x00000001070c7824 */ /* 0x000fe200078e020d */
[-C--:B------:R-:W-:Y:S02]  /*2120*/  IADD3 R11, P1, PT, R11, R6.reuse, RZ ;  /* 0x000000060b0b7210 */ /* 0x080fe40007f3e0ff */
[----:B------:R-:W-:-:S03]  /*2130*/  MOV R13, R6 ;  /* 0x00000006000d7202 */ /* 0x000fc60000000f00 */
[----:B------:R-:W-:Y:S02]  /*2140*/  IMAD.X R9, R9, 0x1, R12, P1 ;  /* 0x0000000109097824 */ /* 0x000fe400008e060c */
[----:B------:R-:W-:-:S04]  /*2150*/  IMAD.WIDE.U32 R4, R11, 0x5, R4 ;  /* 0x000000050b047825 */ /* 0x000fc800078e0004 */
[----:B------:R-:W-:Y:S02]  /*2160*/  IMAD R9, R9, 0x5, RZ ;  /* 0x0000000509097824 */ /* 0x000fe400078e02ff */
[----:B------:R-:W-:Y:S02]  /*2170*/  IMAD.MOV.U32 R14, RZ, RZ, R4 ;  /* 0x000000ffff0e7224 */ /* 0x000fe400078e0004 */
[----:B------:R-:W-:-:S07]  /*2180*/  IMAD.IADD R17, R5, 0x1, R9 ;  /* 0x0000000105117824 */ /* 0x000fce00078e0209 */
.L_x_34:
[----:B------:R-:W-:Y:S05]  /*2190*/  BSYNC.RECONVERGENT B1 ;  /* 0x0000000000017941 */ /* 0x000fea0003800200 */
.L_x_33:
[----:B------:R-:W-:Y:S05]  /*21a0*/  @P0 BRA `(.L_x_29) ;  /* 0x0000000000d00947 */ /* 0x000fea0003800000 */
[----:B------:R-:W-:-:S05]  /*21b0*/  SHF.L.U32 R5, R18, 0x1, RZ ;  /* 0x0000000112057819 */ /* 0x000fca00000006ff */
[----:B------:R-:W-:-:S06]  /*21c0*/  IMAD R6, R5, 0x8, R0 ;  /* 0x0000000805067824 */ /* 0x000fcc00078e0200 */
[----:B0-----:R-:W2:Y:S02]  /*21d0*/  LDL.128 R4, [R6] ;  /* 0x0000000006047983 */ /* 0x001ea40000100c00 */
[----:B--2---:R-:W-:Y:S02]  /*21e0*/  IMAD R11, R5, 0x114253d5, RZ ;  /* 0x114253d5050b7824 */ /* 0x004fe400078e02ff */
[----:B------:R-:W-:-:S04]  /*21f0*/  IMAD.WIDE.U32 R8, R4, 0x114253d5, RZ ;  /* 0x114253d504087825 */ /* 0x000fc800078e00ff */
[C---:B------:R-:W-:Y:S02]  /*2200*/  IMAD R11, R4.reuse, -0x783c846f, R11 ;  /* 0x87c37b91040b7824 */ /* 0x040fe400078e020b */
[----:B------:R-:W-:Y:S02]  /*2210*/  IMAD.U32 R5, R5, -0x80000000, RZ ;  /* 0x8000000005057824 */ /* 0x000fe400078e00ff */
[----:B------:R-:W-:Y:S01]  /*2220*/  IMAD R19, R7, 0x2745937f, RZ ;  /* 0x2745937f07137824 */ /* 0x000fe200078e02ff */
[----:B------:R-:W-:Y:S01]  /*2230*/  IADD3 R7, PT, PT, R9, R11, RZ ;  /* 0x0000000b09077210 */ /* 0x000fe20007ffe0ff */
[C---:B------:R-:W-:Y:S02]  /*2240*/  IMAD R15, R4.reuse, -0x775ed616, R5 ;  /* 0x88a129ea040f7824 */ /* 0x040fe400078e0205 */
[----:B------:R-:W-:Y:S01]  /*2250*/  IMAD.WIDE.U32 R8, R4, -0x80000000, RZ ;  /* 0x8000000004087825 */ /* 0x000fe200078e00ff */
[----:B------:R-:W-:-:S03]  /*2260*/  SHF.R.U32.HI R7, RZ, 0x1, R7 ;  /* 0x00000001ff077819 */ /* 0x000fc60000011607 */
[----:B------:R-:W-:-:S04]  /*2270*/  IMAD.WIDE.U32 R4, R6, 0x2745937f, RZ ;  /* 0x2745937f06047825 */ /* 0x000fc800078e00ff */
[C---:B------:R-:W-:Y:S02]  /*2280*/  IMAD R19, R6.reuse, 0x4cf5ad43, R19 ;  /* 0x4cf5ad4306137824 */ /* 0x040fe400078e0213 */
[----:B------:R-:W-:Y:S02]  /*2290*/  IMAD.IADD R9, R9, 0x1, R15 ;  /* 0x0000000109097824 */ /* 0x000fe400078e020f */
[----:B------:R-:W-:Y:S02]  /*22a0*/  IMAD.IADD R5, R5, 0x1, R19 ;  /* 0x0000000105057824 */ /* 0x000fe400078e0213 */
[----:B------:R-:W-:Y:S01]  /*22b0*/  IMAD R11, R6, 0x4e8b26fe, RZ ;  /* 0x4e8b26fe060b7824 */ /* 0x000fe200078e02ff */
[----:B------:R-:W-:Y:S01]  /*22c0*/  LOP3.LUT R6, R7, R8, RZ, 0xfc, !PT ;  /* 0x0000000807067212 */ /* 0x000fe200078efcff */
[----:B------:R-:W-:Y:S01]  /*22d0*/  IMAD R9, R9, 0x2745937f, RZ ;  /* 0x2745937f09097824 */ /* 0x000fe200078e02ff */
[--C-:B------:R-:W-:Y:S01]  /*22e0*/  SHF.R.U32.HI R0, RZ, 0x1f, R5.reuse ;  /* 0x0000001fff007819 */ /* 0x100fe20000011605 */
[----:B------:R-:W-:Y:S01]  /*22f0*/  IMAD.MOV.U32 R15, RZ, RZ, 0x0 ;  /* 0x00000000ff0f7424 */ /* 0x000fe200078e00ff */
[----:B------:R-:W-:Y:S01]  /*2300*/  SHF.R.U64 R4, R4, 0x1f, R5 ;  /* 0x0000001f04047819 */ /* 0x000fe20000001205 */
[----:B------:R-:W-:Y:S01]  /*2310*/  IMAD R9, R6, 0x4cf5ad43, R9 ;  /* 0x4cf5ad4306097824 */ /* 0x000fe200078e0209 */
[----:B------:R-:W-:Y:S01]  /*2320*/  LOP3.LUT R0, R0, R11, RZ, 0xfc, !PT ;  /* 0x0000000b00007212 */ /* 0x000fe200078efcff */
[----:B------:R-:W-:-:S04]  /*2330*/  IMAD.WIDE.U32 R6, R6, 0x2745937f, RZ ;  /* 0x2745937f06067825 */ /* 0x000fc800078e00ff */
[----:B------:R-:W-:Y:S01]  /*2340*/  IMAD R5, R0, 0x114253d5, RZ ;  /* 0x114253d500057824 */ /* 0x000fe200078e02ff */
[----:B------:R-:W-:Y:S02]  /*2350*/  IADD3 R9, PT, PT, R7, R9, RZ ;  /* 0x0000000907097210 */ /* 0x000fe40007ffe0ff */
[----:B------:R-:W-:Y:S01]  /*2360*/  LOP3.LUT R0, R6, R13, RZ, 0x3c, !PT ;  /* 0x0000000d06007212 */ /* 0x000fe200078e3cff */
[C---:B------:R-:W-:Y:S01]  /*2370*/  IMAD R11, R4.reuse, -0x783c846f, R5 ;  /* 0x87c37b91040b7824 */ /* 0x040fe200078e0205 */
[----:B------:R-:W-:Y:S01]  /*2380*/  LOP3.LUT R9, R9, R12, RZ, 0x3c, !PT ;  /* 0x0000000c09097212 */ /* 0x000fe200078e3cff */
[----:B------:R-:W-:-:S03]  /*2390*/  IMAD.WIDE.U32 R4, R4, 0x114253d5, RZ ;  /* 0x114253d504047825 */ /* 0x000fc600078e00ff */
[----:B------:R-:W-:Y:S01]  /*23a0*/  SHF.L.W.U32.HI R7, R9, 0x1b, R0 ;  /* 0x0000001b09077819 */ /* 0x000fe20000010e00 */
[----:B------:R-:W-:Y:S02]  /*23b0*/  IMAD.IADD R6, R5, 0x1, R11 ;  /* 0x0000000105067824 */ /* 0x000fe400078e020b */
[----:B------:R-:W-:Y:S01]  /*23c0*/  HFMA2 R5, -RZ, RZ, 0, 0 ;  /* 0x00000000ff057431 */ /* 0x000fe200000001ff */
[----:B------:R-:W-:Y:S02]  /*23d0*/  SHF.L.W.U32.HI R0, R0, 0x1b, R9 ;  /* 0x0000001b00007819 */ /* 0x000fe40000010e09 */
[-C--:B------:R-:W-:Y:S02]  /*23e0*/  IADD3 R11, P0, PT, R7, R14.reuse, RZ ;  /* 0x0000000e070b7210 */ /* 0x080fe40007f1e0ff */
[----:B------:R-:W-:Y:S01]  /*23f0*/  LOP3.LUT R7, R4, R14, RZ, 0x3c, !PT ;  /* 0x0000000e04077212 */ /* 0x000fe200078e3cff */
[----:B------:R-:W-:Y:S01]  /*2400*/  IMAD.MOV.U32 R4, RZ, RZ, 0x52dce729 ;  /* 0x52dce729ff047424 */ /* 0x000fe200078e00ff */
[----:B------:R-:W-:Y:S01]  /*2410*/  LOP3.LUT R6, R6, R17, RZ, 0x3c, !PT ;  /* 0x0000001106067212 */ /* 0x000fe200078e3cff */
[----:B------:R-:W-:Y:S01]  /*2420*/  IMAD.X R0, R0, 0x1, R17, P0 ;  /* 0x0000000100007824 */ /* 0x000fe200000e0611 */
[----:B------:R-:W-:Y:S01]  /*2430*/  MOV R14, 0x38495ab5 ;  /* 0x38495ab5000e7802 */ /* 0x000fe20000000f00 */
[----:B------:R-:W-:Y:S01]  /*2440*/  IMAD.WIDE.U32 R4, R11, 0x5, R4 ;  /* 0x000000050b047825 */ /* 0x000fe200078e0004 */
[----:B------:R-:W-:-:S02]  /*2450*/  SHF.L.W.U32.HI R9, R6, 0x1f, R7 ;  /* 0x0000001f06097819 */ /* 0x000fc40000010e07 */
[----:B------:R-:W-:Y:S01]  /*2460*/  SHF.L.W.U32.HI R7, R7, 0x1f, R6 ;  /* 0x0000001f07077819 */ /* 0x000fe20000010e06 */
[----:B------:R-:W-:Y:S01]  /*2470*/  IMAD R11, R0, 0x5, RZ ;  /* 0x00000005000b7824 */ /* 0x000fe200078e02ff */
[-C--:B------:R-:W-:Y:S02]  /*2480*/  IADD3 R9, P0, PT, R9, R4.reuse, RZ ;  /* 0x0000000409097210 */ /* 0x080fe40007f1e0ff */
[----:B------:R-:W-:Y:S01]  /*2490*/  MOV R13, R4 ;  /* 0x00000004000d7202 */ /* 0x000fe20000000f00 */
[----:B------:R-:W-:Y:S02]  /*24a0*/  IMAD.IADD R12, R5, 0x1, R11 ;  /* 0x00000001050c7824 */ /* 0x000fe400078e020b */
[----:B------:R-:W-:-:S04]  /*24b0*/  IMAD.WIDE.U32 R14, R9, 0x5, R14 ;  /* 0x00000005090e7825 */ /* 0x000fc800078e000e */
[----:B------:R-:W-:-:S04]  /*24c0*/  IMAD.X R7, R7, 0x1, R12, P0 ;  /* 0x0000000107077824 */ /* 0x000fc800000e060c */
[----:B------:R-:W-:-:S04]  /*24d0*/  IMAD R7, R7, 0x5, RZ ;  /* 0x0000000507077824 */ /* 0x000fc800078e02ff */
[----:B------:R-:W-:-:S07]  /*24e0*/  IMAD.IADD R17, R15, 0x1, R7 ;  /* 0x000000010f117824 */ /* 0x000fce00078e0207 */
.L_x_29:
[----:B------:R-:W-:Y:S05]  /*24f0*/  BSYNC.RECONVERGENT B0 ;  /* 0x0000000000007941 */ /* 0x000fea0003800200 */
.L_x_28:
[----:B------:R-:W-:Y:S01]  /*2500*/  LOP3.LUT P0, R6, R16, 0xf, RZ, 0xc0, !PT ;  /* 0x0000000f10067812 */ /* 0x000fe2000780c0ff */
[----:B------:R-:W-:-:S12]  /*2510*/  BSSY.RECONVERGENT B0, `(.L_x_35) ;  /* 0x0000091000007945 */ /* 0x000fd80003800200 */
[----:B------:R-:W-:Y:S05]  /*2520*/  @!P0 BRA `(.L_x_36) ;  /* 0x00000008003c8947 */ /* 0x000fea0003800000 */
[----:B------:R-:W-:Y:S01]  /*2530*/  SHF.R.U32.HI R4, RZ, 0x4, R16 ;  /* 0x00000004ff047819 */ /* 0x000fe20000011610 */
[----:B------:R-:W-:Y:S01]  /*2540*/  BSSY.RECONVERGENT B1, `(.L_x_37) ;  /* 0x000000e000017945 */ /* 0x000fe20003800200 */
[----:B------:R-:W-:Y:S01]  /*2550*/  LOP3.LUT R3, R3, 0xf, RZ, 0xc0, !PT ;  /* 0x0000000f03037812 */ /* 0x000fe200078ec0ff */
[----:B------:R-:W-:Y:S01]  /*2560*/  IMAD.MOV.U32 R0, RZ, RZ, RZ ;  /* 0x000000ffff007224 */ /* 0x000fe200078e00ff */
[----:B------:R-:W-:Y:S02]  /*2570*/  LOP3.LUT R4, R4, 0x7ffffff, RZ, 0xc0, !PT ;  /* 0x07ffffff04047812 */ /* 0x000fe400078ec0ff */
[----:B------:R-:W-:-:S03]  /*2580*/  IADD3 R3, PT, PT, -R3, RZ, RZ ;  /* 0x000000ff03037210 */ /* 0x000fc60007ffe1ff */
[----:B0-----:R-:W-:-:S07]  /*2590*/  IMAD R7, R4, 0x10, R1 ;  /* 0x0000001004077824 */ /* 0x001fce00078e0201 */
.L_x_38:
[----:B0-----:R-:W-:-:S06]  /*25a0*/  IMAD.IADD R4, R7, 0x1, R0 ;  /* 0x0000000107047824 */ /* 0x001fcc00078e0200 */
[----:B------:R-:W2:Y:S01]  /*25b0*/  LDL.U8 R4, [R4] ;  /* 0x0000000004047983 */ /* 0x000ea20000100000 */
[----:B------:R-:W-:Y:S01]  /*25c0*/  IMAD.IADD R5, R1, 0x1, R0 ;  /* 0x0000000101057824 */ /* 0x000fe200078e0200 */
[----:B------:R-:W-:Y:S01]  /*25d0*/  IADD3 R3, PT, PT, R3, 0x1, RZ ;  /* 0x0000000103037810 */ /* 0x000fe20007ffe0ff */
[----:B------:R-:W-:-:S03]  /*25e0*/  VIADD R0, R0, 0x1 ;  /* 0x0000000100007836 */ /* 0x000fc60000000000 */
[----:B------:R-:W-:Y:S01]  /*25f0*/  ISETP.NE.AND P0, PT, R3, RZ, PT ;  /* 0x000000ff0300720c */ /* 0x000fe20003f05270 */
[----:B--2---:R0:W-:-:S12]  /*2600*/  STL.U8 [R5+0xa], R4 ;  /* 0x00000a0405007387 */ /* 0x0041d80000100000 */
[----:B------:R-:W-:Y:S05]  /*2610*/  @P0 BRA `(.L_x_38) ;  /* 0xfffffffc00e00947 */ /* 0x000fea000383ffff */
[----:B------:R-:W-:Y:S05]  /*2620*/  BSYNC.RECONVERGENT B1 ;  /* 0x0000000000017941 */ /* 0x000fea0003800200 */
.L_x_37:
[----:B------:R-:W-:Y:S01]  /*2630*/  ISETP.GT.AND P0, PT, R6, 0x7, PT ;  /* 0x000000070600780c */ /* 0x000fe20003f04270 */
[----:B------:R-:W-:Y:S04]  /*2640*/  BSSY.RECONVERGENT B1, `(.L_x_39) ;  /* 0x000006b000017945 */ /* 0x000fe80003800200 */
[----:B------:R-:W-:Y:S01]  /*2650*/  BSSY.RELIABLE B2, `(.L_x_40) ;  /* 0x0000065000027945 */ /* 0x000fe20003800100 */
[----:B------:R-:W-:Y:S02]  /*2660*/  HFMA2 R0, -RZ, RZ, 0, 0 ;  /* 0x00000000ff007431 */ /* 0x000fe400000001ff */
[----:B------:R-:W-:-:S05]  /*2670*/  IMAD.MOV.U32 R3, RZ, RZ, RZ ;  /* 0x000000ffff037224 */ /* 0x000fca00078e00ff */
[----:B------:R-:W-:Y:S05]  /*2680*/  @P0 BRA `(.L_x_41) ;  /* 0x0000000000400947 */ /* 0x000fea0003800000 */
[----:B------:R-:W-:-:S13]  /*2690*/  ISETP.GT.AND P0, PT, R6, 0x3, PT ;  /* 0x000000030600780c */ /* 0x000fda0003f04270 */
[----:B------:R-:W-:Y:S05]  /*26a0*/  @P0 BRA `(.L_x_42) ;  /* 0x0000000000180947 */ /* 0x000fea0003800000 */
[----:B------:R-:W-:-:S13]  /*26b0*/  ISETP.NE.AND P0, PT, R6, 0x1, PT ;  /* 0x000000010600780c */ /* 0x000fda0003f05270 */
[----:B------:R-:W-:Y:S05]  /*26c0*/  @!P0 BREAK.RELIABLE B2 ;  /* 0x0000000000028942 */ /* 0x000fea0003800100 */
[----:B------:R-:W-:Y:S05]  /*26d0*/  @!P0 BRA `(.L_x_43) ;  /* 0x0000000400848947 */ /* 0x000fea0003800000 */
[----:B------:R-:W-:-:S13]  /*26e0*/  ISETP.NE.AND P0, PT, R6, 0x2, PT ;  /* 0x000000020600780c */ /* 0x000fda0003f05270 */
[----:B------:R-:W-:Y:S05]  /*26f0*/  @!P0 BRA `(.L_x_44) ;  /* 0x0000000400688947 */ /* 0x000fea0003800000 */
[----:B------:R-:W-:Y:S05]  /*2700*/  BRA `(.L_x_45) ;  /* 0x0000000400547947 */ /* 0x000fea0003800000 */
.L_x_42:
[----:B------:R-:W-:-:S13]  /*2710*/  ISETP.GT.AND P0, PT, R6, 0x5, PT ;  /* 0x000000050600780c */ /* 0x000fda0003f04270 */
[----:B------:R-:W-:Y:S05]  /*2720*/  @P0 BRA `(.L_x_46) ;  /* 0x00000000000c0947 */ /* 0x000fea0003800000 */
[----:B------:R-:W-:-:S13]  /*2730*/  ISETP.NE.AND P0, PT, R6, 0x4, PT ;  /* 0x000000040600780c */ /* 0x000fda0003f05270 */
[----:B------:R-:W-:Y:S05]  /*2740*/  @!P0 BRA `(.L_x_47) ;  /* 0x0000000400348947 */ /* 0x000fea0003800000 */
[----:B------:R-:W-:Y:S05]  /*2750*/  BRA `(.L_x_48) ;  /* 0x0000000400287947 */ /* 0x000fea0003800000 */
.L_x_46:
[----:B------:R-:W-:-:S13]  /*2760*/  ISETP.NE.AND P0, PT, R6, 0x6, PT ;  /* 0x000000060600780c */ /* 0x000fda0003f05270 */
[----:B------:R-:W-:Y:S05]  /*2770*/  @!P0 BRA `(.L_x_49) ;  /* 0x0000000400148947 */ /* 0x000fea0003800000 */
[----:B------:R-:W-:Y:S05]  /*2780*/  BRA `(.L_x_50) ;  /* 0x0000000400047947 */ /* 0x000fea0003800000 */
.L_x_41:
[----:B------:R-:W-:Y:S01]  /*2790*/  ISETP.GT.AND P0, PT, R6, 0xb, PT ;  /* 0x0000000b0600780c */ /* 0x000fe20003f04270 */
[----:B------:R-:W-:Y:S04]  /*27a0*/  BSSY.RECONVERGENT B3, `(.L_x_51) ;  /* 0x000003c000037945 */ /* 0x000fe80003800200 */
[----:B------:R-:W-:Y:S08]  /*27b0*/  BSSY.RELIABLE B4, `(.L_x_52) ;  /* 0x000002a000047945 */ /* 0x000ff00003800100 */
[----:B------:R-:W-:Y:S05]  /*27c0*/  @P0 BRA `(.L_x_53) ;  /* 0x0000000000240947 */ /* 0x000fea0003800000 */
[----:B------:R-:W-:-:S13]  /*27d0*/  ISETP.GT.AND P0, PT, R6, 0x9, PT ;  /* 0x000000090600780c */ /* 0x000fda0003f04270 */
[----:B------:R-:W-:Y:S05]  /*27e0*/  @P0 BRA `(.L_x_54) ;  /* 0x0000000000100947 */ /* 0x000fea0003800000 */
[----:B------:R-:W-:-:S13]  /*27f0*/  ISETP.NE.AND P0, PT, R6, 0x8, PT ;  /* 0x000000080600780c */ /* 0x000fda0003f05270 */
[----:B------:R-:W-:Y:S05]  /*2800*/  @!P0 BREAK.RELIABLE B4 ;  /* 0x0000000000048942 */ /* 0x000fea0003800100 */
[----:B------:R-:W-:Y:S05]  /*2810*/  @!P0 BRA `(.L_x_55) ;  /* 0x0000000000d08947 */ /* 0x000fea0003800000 */
[----:B------:R-:W-:Y:S05]  /*2820*/  BRA `(.L_x_56) ;  /* 0x0000000000887947 */ /* 0x000fea0003800000 */
.L_x_54:
[----:B------:R-:W-:-:S13]  /*2830*/  ISETP.NE.AND P0, PT, R6, 0xa, PT ;  /* 0x0000000a0600780c */ /* 0x000fda0003f05270 */
[----:B------:R-:W-:Y:S05]  /*2840*/  @!P0 BRA `(.L_x_57) ;  /* 0x0000000000708947 */ /* 0x000fea0003800000 */
[----:B------:R-:W-:Y:S05]  /*2850*/  BRA `(.L_x_58) ;  /* 0x00000000005c7947 */ /* 0x000fea0003800000 */
.L_x_53:
[----:B------:R-:W-:Y:S01]  /*2860*/  ISETP.GT.AND P0, PT, R6, 0xd, PT ;  /* 0x0000000d0600780c */ /* 0x000fe20003f04270 */
[----:B------:R-:W-:Y:S04]  /*2870*/  BSSY.RECONVERGENT B5, `(.L_x_59) ;  /* 0x0000011000057945 */ /* 0x000fe80003800200 */
[----:B------:R-:W-:Y:S08]  /*2880*/  BSSY.RELIABLE B6, `(.L_x_60) ;  /* 0x000000d000067945 */ /* 0x000ff00003800100 */
[----:B------:R-:W-:Y:S05]  /*2890*/  @P0 BRA `(.L_x_61) ;  /* 0x0000000000100947 */ /* 0x000fea0003800000 */
[----:B------:R-:W-:-:S13]  /*28a0*/  ISETP.NE.AND P0, PT, R6, 0xc, PT ;  /* 0x0000000c0600780c */ /* 0x000fda0003f05270 */
[----:B------:R-:W-:Y:S05]  /*28b0*/  @!P0 BREAK.RELIABLE B6 ;  /* 0x0000000000068942 */ /* 0x000fea0003800100 */
[----:B------:R-:W-:Y:S05]  /*28c0*/  @!P0 BRA `(.L_x_62) ;  /* 0x00000000002c8947 */ /* 0x000fea0003800000 */
[----:B------:R-:W-:Y:S05]  /*28d0*/  BRA `(.L_x_63) ;  /* 0x00000000001c7947 */ /* 0x000fea0003800000 */
.L_x_61:
[----:B------:R-:W-:Y:S01]  /*28e0*/  ISETP.NE.AND P0, PT, R6, 0xe, PT ;  /* 0x0000000e0600780c */ /* 0x000fe20003f05270 */
[----:B0-----:R-:W2:-:S12]  /*28f0*/  LDL.U8 R5, [R1+0x17] ;  /* 0x0000170001057983 */ /* 0x001e980000100000 */
[----:B------:R-:W3:Y:S01]  /*2900*/  @P0 LDL.U8 R4, [R1+0x18] ;  /* 0x0000180001040983 */ /* 0x000ee20000100000 */
[----:B------:R-:W-:Y:S01]  /*2910*/  @P0 MOV R3, RZ ;  /* 0x000000ff00030202 */ /* 0x000fe20000000f00 */
[----:B--2---:R-:W-:Y:S02]  /*2920*/  IMAD.SHL.U32 R5, R5, 0x100, RZ ;  /* 0x0000010005057824 */ /* 0x004fe400078e00ff */
[----:B---3--:R-:W-:-:S05]  /*2930*/  @P0 IMAD.U32 R0, R4, 0x10000, RZ ;  /* 0x0001000004000824 */ /* 0x008fca00078e00ff */
[----:B------:R-:W-:-:S07]  /*2940*/  LOP3.LUT R0, R5, R0, RZ, 0x3c, !PT ;  /* 0x0000000005007212 */ /* 0x000fce00078e3cff */
.L_x_63:
[----:B------:R-:W-:Y:S05]  /*2950*/  BSYNC.RELIABLE B6 ;  /* 0x0000000000067941 */ /* 0x000fea0003800100 */
.L_x_60:
[----:B0-----:R-:W2:Y:S02]  /*2960*/  LDL.U8 R5, [R1+0x16] ;  /* 0x0000160001057983 */ /* 0x001ea40000100000 */
[----:B--2---:R-:W-:-:S07]  /*2970*/  LOP3.LUT R0, R5, R0, RZ, 0x3c, !PT ;  /* 0x0000000005007212 */ /* 0x004fce00078e3cff */
.L_x_62:
[----:B------:R-:W-:Y:S05]  /*2980*/  BSYNC.RECONVERGENT B5 ;  /* 0x0000000000057941 */ /* 0x000fea0003800200 */
.L_x_59:
[----:B0-----:R-:W2:Y:S02]  /*2990*/  LDL.U8 R4, [R1+0x15] ;  /* 0x0000150001047983 */ /* 0x001ea40000100000 */
[----:B--2---:R-:W-:-:S03]  /*29a0*/  IMAD.WIDE.U32 R4, R4, 0x1000000, RZ ;  /* 0x0100000004047825 */ /* 0x004fc600078e00ff */
[----:B------:R-:W-:Y:S02]  /*29b0*/  LOP3.LUT R3, R4, R3, RZ, 0x3c, !PT ;  /* 0x0000000304037212 */ /* 0x000fe400078e3cff */
[----:B------:R-:W-:-:S07]  /*29c0*/  LOP3.LUT R0, R5, R0, RZ, 0x3c, !PT ;  /* 0x0000000005007212 */ /* 0x000fce00078e3cff */
.L_x_58:
[----:B0-----:R-:W2:Y:S02]  /*29d0*/  LDL.U8 R4, [R1+0x14] ;  /* 0x0000140001047983 */ /* 0x001ea40000100000 */
[----:B--2---:R-:W-:-:S03]  /*29e0*/  IMAD.WIDE.U32 R4, R4, 0x10000, RZ ;  /* 0x0001000004047825 */ /* 0x004fc600078e00ff */
[----:B------:R-:W-:Y:S02]  /*29f0*/  LOP3.LUT R3, R4, R3, RZ, 0x3c, !PT ;  /* 0x0000000304037212 */ /* 0x000fe400078e3cff */
[----:B------:R-:W-:-:S07]  /*2a00*/  LOP3.LUT R0, R5, R0, RZ, 0x3c, !PT ;  /* 0x0000000005007212 */ /* 0x000fce00078e3cff */
.L_x_57:
[----:B0-----:R-:W2:Y:S02]  /*2a10*/  LDL.U8 R4, [R1+0x13] ;  /* 0x0000130001047983 */ /* 0x001ea40000100000 */
[----:B--2---:R-:W-:-:S03]  /*2a20*/  IMAD.WIDE.U32 R4, R4, 0x100, RZ ;  /* 0x0000010004047825 */ /* 0x004fc600078e00ff */
[----:B------:R-:W-:Y:S02]  /*2a30*/  LOP3.LUT R3, R4, R3, RZ, 0x3c, !PT ;  /* 0x0000000304037212 */ /* 0x000fe400078e3cff */
[----:B------:R-:W-:-:S07]  /*2a40*/  LOP3.LUT R0, R5, R0, RZ, 0x3c, !PT ;  /* 0x0000000005007212 */ /* 0x000fce00078e3cff */
.L_x_56:
[----:B------:R-:W-:Y:S05]  /*2a50*/  BSYNC.RELIABLE B4 ;  /* 0x0000000000047941 */ /* 0x000fea0003800100 */
.L_x_52:
[----:B0-----:R-:W2:Y:S02]  /*2a60*/  LDL.U8 R4, [R1+0x12] ;  /* 0x0000120001047983 */ /* 0x001ea40000100000 */
[----:B--2---:R-:W-:Y:S01]  /*2a70*/  LOP3.LUT R4, R3, R4, RZ, 0x3c, !PT ;  /* 0x0000000403047212 */ /* 0x004fe200078e3cff */
[----:B------:R-:W-:-:S04]  /*2a80*/  IMAD R3, R0, 0x2745937f, RZ ;  /* 0x2745937f00037824 */ /* 0x000fc800078e02ff */
[C---:B------:R-:W-:Y:S02]  /*2a90*/  IMAD R3, R4.reuse, 0x4cf5ad43, R3 ;  /* 0x4cf5ad4304037824 */ /* 0x040fe400078e0203 */
[----:B------:R-:W-:-:S04]  /*2aa0*/  IMAD.WIDE.U32 R6, R4, 0x2745937f, RZ ;  /* 0x2745937f04067825 */ /* 0x000fc800078e00ff */
[----:B------:R-:W-:Y:S02]  /*2ab0*/  IMAD.IADD R3, R7, 0x1, R3 ;  /* 0x0000000107037824 */ /* 0x000fe400078e0203 */
[----:B------:R-:W-:-:S03]  /*2ac0*/  IMAD R5, R4, 0x4e8b26fe, RZ ;  /* 0x4e8b26fe04057824 */ /* 0x000fc600078e02ff */
[--C-:B------:R-:W-:Y:S02]  /*2ad0*/  SHF.R.U32.HI R0, RZ, 0x1f, R3.reuse ;  /* 0x0000001fff007819 */ /* 0x100fe40000011603 */
[----:B------:R-:W-:Y:S02]  /*2ae0*/  SHF.R.U64 R3, R6, 0x1f, R3 ;  /* 0x0000001f06037819 */ /* 0x000fe40000001203 */
[----:B------:R-:W-:-:S03]  /*2af0*/  LOP3.LUT R0, R0, R5, RZ, 0xfc, !PT ;  /* 0x0000000500007212 */ /* 0x000fc600078efcff */
[----:B------:R-:W-:-:S04]  /*2b00*/  IMAD.WIDE.U32 R4, R3, 0x114253d5, RZ ;  /* 0x114253d503047825 */ /* 0x000fc800078e00ff */
[----:B------:R-:W-:Y:S01]  /*2b10*/  IMAD R0, R0, 0x114253d5, RZ ;  /* 0x114253d500007824 */ /* 0x000fe200078e02ff */
[----:B------:R-:W-:-:S03]  /*2b20*/  LOP3.LUT R14, R4, R14, RZ, 0x3c, !PT ;  /* 0x0000000e040e7212 */ /* 0x000fc600078e3cff */
[----:B------:R-:W-:-:S04]  /*2b30*/  IMAD R3, R3, -0x783c846f, R0 ;  /* 0x87c37b9103037824 */ /* 0x000fc800078e0200 */
[----:B------:R-:W-:-:S05]  /*2b40*/  IMAD.IADD R0, R5, 0x1, R3 ;  /* 0x0000000105007824 */ /* 0x000fca00078e0203 */
[----:B------:R-:W-:-:S07]  /*2b50*/  LOP3.LUT R17, R0, R17, RZ, 0x3c, !PT ;  /* 0x0000001100117212 */ /* 0x000fce00078e3cff */
.L_x_55:
[----:B------:R-:W-:Y:S05]  /*2b60*/  BSYNC.RECONVERGENT B3 ;  /* 0x0000000000037941 */ /* 0x000fea0003800200 */
.L_x_51:
[----:B------:R-:W2:Y:S01]  /*2b70*/  LDL.U8 R0, [R1+0x11] ;  /* 0x0000110001007983 */ /* 0x000ea20000100000 */
[----:B------:R-:W-:Y:S02]  /*2b80*/  HFMA2 R3, -RZ, RZ, 0, 0 ;  /* 0x00000000ff037431 */ /* 0x000fe400000001ff */
[----:B--2---:R-:W-:-:S07]  /*2b90*/  IMAD.SHL.U32 R0, R0, 0x1000000, RZ ;  /* 0x0100000000007824 */ /* 0x004fce00078e00ff */
.L_x_50:
[----:B0-----:R-:W2:Y:S02]  /*2ba0*/  LDL.U8 R5, [R1+0x10] ;  /* 0x0000100001057983 */ /* 0x001ea40000100000 */
[----:B--2---:R-:W-:-:S05]  /*2bb0*/  IMAD.U32 R5, R5, 0x10000, RZ ;  /* 0x0001000005057824 */ /* 0x004fca00078e00ff */
[----:B------:R-:W-:-:S07]  /*2bc0*/  LOP3.LUT R0, R5, R0, RZ, 0x3c, !PT ;  /* 0x0000000005007212 */ /* 0x000fce00078e3cff */
.L_x_49:
[----:B0-----:R-:W2:Y:S02]  /*2bd0*/  LDL.U8 R5, [R1+0xf] ;  /* 0x00000f0001057983 */ /* 0x001ea40000100000 */
[----:B--2---:R-:W-:-:S04]  /*2be0*/  SHF.L.U32 R5, R5, 0x8, RZ ;  /* 0x0000000805057819 */ /* 0x004fc800000006ff */
[----:B------:R-:W-:-:S07]  /*2bf0*/  LOP3.LUT R0, R5, R0, RZ, 0x3c, !PT ;  /* 0x0000000005007212 */ /* 0x000fce00078e3cff */
.L_x_48:
[----:B0-----:R-:W2:Y:S02]  /*2c00*/  LDL.U8 R5, [R1+0xe] ;  /* 0x00000e0001057983 */ /* 0x001ea40000100000 */
[----:B--2---:R-:W-:-:S07]  /*2c10*/  LOP3.LUT R0, R5, R0, RZ, 0x3c, !PT ;  /* 0x0000000005007212 */ /* 0x004fce00078e3cff */
.L_x_47:
[----:B0-----:R-:W2:Y:S02]  /*2c20*/  LDL.U8 R4, [R1+0xd] ;  /* 0x00000d0001047983 */ /* 0x001ea40000100000 */
[----:B--2---:R-:W-:-:S03]  /*2c30*/  IMAD.WIDE.U32 R4, R4, 0x1000000, RZ ;  /* 0x0100000004047825 */ /* 0x004fc600078e00ff */
[----:B------:R-:W-:Y:S02]  /*2c40*/  LOP3.LUT R3, R4, R3, RZ, 0x3c, !PT ;  /* 0x0000000304037212 */ /* 0x000fe400078e3cff */
[----:B------:R-:W-:-:S07]  /*2c50*/  LOP3.LUT R0, R5, R0, RZ, 0x3c, !PT ;  /* 0x0000000005007212 */ /* 0x000fce00078e3cff */
.L_x_45:
[----:B0-----:R-:W2:Y:S02]  /*2c60*/  LDL.U8 R4, [R1+0xc] ;  /* 0x00000c0001047983 */ /* 0x001ea40000100000 */
[----:B--2---:R-:W-:-:S03]  /*2c70*/  IMAD.WIDE.U32 R4, R4, 0x10000, RZ ;  /* 0x0001000004047825 */ /* 0x004fc600078e00ff */
[----:B------:R-:W-:Y:S02]  /*2c80*/  LOP3.LUT R3, R4, R3, RZ, 0x3c, !PT ;  /* 0x0000000304037212 */ /* 0x000fe400078e3cff */
[----:B------:R-:W-:-:S07]  /*2c90*/  LOP3.LUT R0, R5, R0, RZ, 0x3c, !PT ;  /* 0x0000000005007212 */ /* 0x000fce00078e3cff */
.L_x_44:
[----:B------:R-:W-:Y:S05]  /*2ca0*/  BSYNC.RELIABLE B2 ;  /* 0x0000000000027941 */ /* 0x000fea0003800100 */
.L_x_40:
[----:B0-----:R-:W2:Y:S02]  /*2cb0*/  LDL.U8 R4, [R1+0xb] ;  /* 0x00000b0001047983 */ /* 0x001ea40000100000 */
[----:B--2---:R-:W-:-:S03]  /*2cc0*/  IMAD.WIDE.U32 R4, R4, 0x100, RZ ;  /* 0x0000010004047825 */ /* 0x004fc600078e00ff */
[----:B------:R-:W-:Y:S02]  /*2cd0*/  LOP3.LUT R3, R4, R3, RZ, 0x3c, !PT ;  /* 0x0000000304037212 */ /* 0x000fe400078e3cff */
[----:B------:R-:W-:-:S07]  /*2ce0*/  LOP3.LUT R0, R5, R0, RZ, 0x3c, !PT ;  /* 0x0000000005007212 */ /* 0x000fce00078e3cff */
.L_x_43:
[----:B------:R-:W-:Y:S05]  /*2cf0*/  BSYNC.RECONVERGENT B1 ;  /* 0x0000000000017941 */ /* 0x000fea0003800200 */
.L_x_39:
[----:B0-----:R-:W2:Y:S02]  /*2d00*/  LDL.U8 R4, [R1+0xa] ;  /* 0x00000a0001047983 */ /* 0x001ea40000100000 */
[----:B--2---:R-:W-:Y:S01]  /*2d10*/  LOP3.LUT R3, R3, R4, RZ, 0x3c, !PT ;  /* 0x0000000403037212 */ /* 0x004fe200078e3cff */
[C---:B------:R-:W-:Y:S02]  /*2d20*/  IMAD R4, R0.reuse, 0x114253d5, RZ ;  /* 0x114253d500047824 */ /* 0x040fe400078e02ff */
[----:B------:R-:W-:Y:S02]  /*2d30*/  IMAD.U32 R0, R0, -0x80000000, RZ ;  /* 0x8000000000007824 */ /* 0x000fe400078e00ff */
[C---:B------:R-:W-:Y:S02]  /*2d40*/  IMAD R7, R3.reuse, -0x783c846f, R4 ;  /* 0x87c37b9103077824 */ /* 0x040fe400078e0204 */
[----:B------:R-:W-:-:S04]  /*2d50*/  IMAD.WIDE.U32 R4, R3, 0x114253d5, RZ ;  /* 0x114253d503047825 */ /* 0x000fc800078e00ff */
[C---:B------:R-:W-:Y:S02]  /*2d60*/  IMAD R11, R3.reuse, -0x775ed616, R0 ;  /* 0x88a129ea030b7824 */ /* 0x040fe400078e0200 */
[----:B------:R-:W-:-:S04]  /*2d70*/  IMAD.WIDE.U32 R8, R3, -0x80000000, RZ ;  /* 0x8000000003087825 */ /* 0x000fc800078e00ff */
[----:B------:R-:W-:Y:S01]  /*2d80*/  IMAD.IADD R0, R5, 0x1, R7 ;  /* 0x0000000105007824 */ /* 0x000fe200078e0207 */
[----:B------:R-:W-:-:S04]  /*2d90*/  IADD3 R3, PT, PT, R9, R11, RZ ;  /* 0x0000000b09037210 */ /* 0x000fc80007ffe0ff */
[----:B------:R-:W-:Y:S01]  /*2da0*/  SHF.R.U32.HI R0, RZ, 0x1, R0 ;  /* 0x00000001ff007819 */ /* 0x000fe20000011600 */
[----:B------:R-:W-:-:S03]  /*2db0*/  IMAD R3, R3, 0x2745937f, RZ ;  /* 0x2745937f03037824 */ /* 0x000fc600078e02ff */
[----:B------:R-:W-:-:S05]  /*2dc0*/  LOP3.LUT R0, R0, R8, RZ, 0xfc, !PT ;  /* 0x0000000800007212 */ /* 0x000fca00078efcff */
[C---:B------:R-:W-:Y:S02]  /*2dd0*/  IMAD R3, R0.reuse, 0x4cf5ad43, R3 ;  /* 0x4cf5ad4300037824 */ /* 0x040fe400078e0203 */
[----:B------:R-:W-:-:S04]  /*2de0*/  IMAD.WIDE.U32 R4, R0, 0x2745937f, RZ ;  /* 0x2745937f00047825 */ /* 0x000fc800078e00ff */
[----:B------:R-:W-:Y:S01]  /*2df0*/  IMAD.IADD R3, R5, 0x1, R3 ;  /* 0x0000000105037824 */ /* 0x000fe200078e0203 */
[----:B------:R-:W-:-:S04]  /*2e00*/  LOP3.LUT R13, R4, R13, RZ, 0x3c, !PT ;  /* 0x0000000d040d7212 */ /* 0x000fc800078e3cff */
[----:B------:R-:W-:-:S07]  /*2e10*/  LOP3.LUT R12, R3, R12, RZ, 0x3c, !PT ;  /* 0x0000000c030c7212 */ /* 0x000fce00078e3cff */
.L_x_36:
[----:B------:R-:W-:Y:S05]  /*2e20*/  BSYNC.RECONVERGENT B0 ;  /* 0x0000000000007941 */ /* 0x000fea0003800200 */
.L_x_35:
[----:B------:R-:W-:Y:S05]  /*2e30*/  WARPSYNC.ALL ;  /* 0x0000000000007948 */ /* 0x000fea0003800000 */
[-C--:B------:R-:W-:Y:S02]  /*2e40*/  LOP3.LUT R5, R13, R16.reuse, RZ, 0x3c, !PT ;  /* 0x000000100d057212 */ /* 0x080fe400078e3cff */
[----:B------:R-:W-:-:S04]  /*2e50*/  LOP3.LUT R14, R14, R16, RZ, 0x3c, !PT ;  /* 0x000000100e0e7212 */ /* 0x000fc800078e3cff */
[----:B------:R-:W-:-:S05]  /*2e60*/  IADD3 R5, P0, PT, R14, R5, RZ ;  /* 0x000000050e057210 */ /* 0x000fca0007f1e0ff */
[----:B------:R-:W-:Y:S01]  /*2e70*/  IMAD.X R12, R12, 0x1, R17, P0 ;  /* 0x000000010c0c7824 */ /* 0x000fe200000e0611 */
[----:B------:R-:W-:-:S04]  /*2e80*/  IADD3 R3, P0, PT, R5, R14, RZ ;  /* 0x0000000e05037210 */ /* 0x000fc80007f1e0ff */
[----:B------:R-:W-:Y:S02]  /*2e90*/  IADD3.X R17, PT, PT, R17, R12, RZ, P0, !PT ;  /* 0x0000000c11117210 */ /* 0x000fe400007fe4ff */
[----:B------:R-:W-:Y:S02]  /*2ea0*/  SHF.R.U32.HI R4, RZ, 0x1, R12 ;  /* 0x00000001ff047819 */ /* 0x000fe4000001160c */
[----:B------:R-:W-:Y:S01]  /*2eb0*/  SHF.R.U32.HI R6, RZ, 0x1, R17 ;  /* 0x00000001ff067819 */ /* 0x000fe20000011611 */
[----:B------:R-:W-:Y:S01]  /*2ec0*/  IMAD R17, R17, -0x12aa7333, RZ ;  /* 0xed558ccd11117824 */ /* 0x000fe200078e02ff */
[----:B------:R-:W-:Y:S01]  /*2ed0*/  LOP3.LUT R4, R4, R5, RZ, 0x3c, !PT ;  /* 0x0000000504047212 */ /* 0x000fe200078e3cff */
[----:B------:R-:W-:Y:S01]  /*2ee0*/  IMAD R5, R12, -0x12aa7333, RZ ;  /* 0xed558ccd0c057824 */ /* 0x000fe200078e02ff */
[----:B------:R-:W-:-:S03]  /*2ef0*/  LOP3.LUT R6, R6, R3, RZ, 0x3c, !PT ;  /* 0x0000000306067212 */ /* 0x000fc600078e3cff */
[----:B------:R-:W-:Y:S02]  /*2f00*/  IMAD R3, R4, -0xae5029, R5 ;  /* 0xff51afd704037824 */ /* 0x000fe400078e0205 */
[----:B------:R-:W-:Y:S02]  /*2f10*/  IMAD R17, R6, -0xae5029, R17 ;  /* 0xff51afd706117824 */ /* 0x000fe400078e0211 */
[----:B------:R-:W-:-:S04]  /*2f20*/  IMAD.WIDE.U32 R4, R4, -0x12aa7333, RZ ;  /* 0xed558ccd04047825 */ /* 0x000fc800078e00ff */
[----:B0-----:R-:W-:-:S04]  /*2f30*/  IMAD.WIDE.U32 R6, R6, -0x12aa7333, RZ ;  /* 0xed558ccd06067825 */ /* 0x001fc800078e00ff */
[----:B------:R-:W-:Y:S01]  /*2f40*/  IMAD.IADD R8, R5, 0x1, R3 ;  /* 0x0000000105087824 */ /* 0x000fe200078e0203 */
[----:B------:R-:W-:-:S04]  /*2f50*/  IADD3 R0, PT, PT, R7, R17, RZ ;  /* 0x0000001107007210 */ /* 0x000fc80007ffe0ff */
[----:B------:R-:W-:Y:S01]  /*2f60*/  SHF.R.U32.HI R5, RZ, 0x1, R8 ;  /* 0x00000001ff057819 */ /* 0x000fe20000011608 */
[----:B------:R-:W-:Y:S01]  /*2f70*/  IMAD R7, R0, 0x1a85ec53, RZ ;  /* 0x1a85ec5300077824 */ /* 0x000fe200078e02ff */
[----:B------:R-:W-:Y:S02]  /*2f80*/  SHF.R.U32.HI R3, RZ, 0x1, R0 ;  /* 0x00000001ff037819 */ /* 0x000fe40000011600 */
[----:B------:R-:W-:Y:S01]  /*2f90*/  LOP3.LUT R4, R5, R4, RZ, 0x3c, !PT ;  /* 0x0000000405047212 */ /* 0x000fe200078e3cff */
[----:B------:R-:W-:Y:S01]  /*2fa0*/  IMAD R5, R8, 0x1a85ec53, RZ ;  /* 0x1a85ec5308057824 */ /* 0x000fe200078e02ff */
[----:B------:R-:W-:Y:S01]  /*2fb0*/  LOP3.LUT R6, R3, R6, RZ, 0x3c, !PT ;  /* 0x0000000603067212 */ /* 0x000fe200078e3cff */
[----:B------:R-:W0:Y:S02]  /*2fc0*/  LDC.64 R8, c[0x0][0x388] ;  /* 0x0000e200ff087b82 */ /* 0x000e240000000a00 */
[----:B------:R-:W-:Y:S02]  /*2fd0*/  IMAD R3, R4, -0x3b314602, R5 ;  /* 0xc4ceb9fe04037824 */ /* 0x000fe400078e0205 */
[----:B------:R-:W-:-:S02]  /*2fe0*/  IMAD R11, R6, -0x3b314602, R7 ;  /* 0xc4ceb9fe060b7824 */ /* 0x000fc400078e0207 */
[----:B------:R-:W-:-:S04]  /*2ff0*/  IMAD.WIDE.U32 R4, R4, 0x1a85ec53, RZ ;  /* 0x1a85ec5304047825 */ /* 0x000fc800078e00ff */
[----:B------:R-:W-:-:S04]  /*3000*/  IMAD.WIDE.U32 R6, R6, 0x1a85ec53, RZ ;  /* 0x1a85ec5306067825 */ /* 0x000fc800078e00ff */
[----:B------:R-:W-:Y:S01]  /*3010*/  IMAD.IADD R0, R5, 0x1, R3 ;  /* 0x0000000105007824 */ /* 0x000fe200078e0203 */
[----:B------:R-:W-:-:S04]  /*3020*/  IADD3 R11, PT, PT, R7, R11, RZ ;  /* 0x0000000b070b7210 */ /* 0x000fc80007ffe0ff */
[----:B------:R-:W-:Y:S02]  /*3030*/  SHF.R.U32.HI R3, RZ, 0x1, R0 ;  /* 0x00000001ff037819 */ /* 0x000fe40000011600 */
[----:B------:R-:W-:Y:S02]  /*3040*/  SHF.R.U32.HI R7, RZ, 0x1, R11 ;  /* 0x00000001ff077819 */ /* 0x000fe4000001160b */
[----:B------:R-:W-:Y:S01]  /*3050*/  LOP3.LUT R4, R3, R4, RZ, 0x3c, !PT ;  /* 0x0000000403047212 */ /* 0x000fe200078e3cff */
[----:B0-----:R-:W-:Y:S01]  /*3060*/  IMAD.WIDE R2, R2, 0x40, R8 ;  /* 0x0000004002027825 */ /* 0x001fe200078e0208 */
[----:B------:R-:W-:-:S04]  /*3070*/  LOP3.LUT R7, R7, R6, RZ, 0x3c, !PT ;  /* 0x0000000607077212 */ /* 0x000fc800078e3cff */
[----:B------:R-:W-:-:S05]  /*3080*/  IADD3 R4, P0, PT, R7, R4, RZ ;  /* 0x0000000407047210 */ /* 0x000fca0007f1e0ff */
[----:B------:R-:W-:Y:S01]  /*3090*/  IMAD.X R5, R11, 0x1, R0, P0 ;  /* 0x000000010b057824 */ /* 0x000fe200000e0600 */
[----:B------:R-:W-:-:S04]  /*30a0*/  IADD3 R6, P0, PT, R4, R7, RZ ;  /* 0x0000000704067210 */ /* 0x000fc80007f1e0ff */
[----:B------:R-:W-:Y:S01]  /*30b0*/  IADD3.X R7, PT, PT, R5, R11, RZ, P0, !PT ;  /* 0x0000000b05077210 */ /* 0x000fe200007fe4ff */
[----:B------:R-:W-:Y:S04]  /*30c0*/  STG.E.64 desc[UR4][R2.64], R4 ;  /* 0x0000000402007986 */ /* 0x000fe8000c101b04 */
[----:B------:R-:W-:Y:S01]  /*30d0*/  STG.E.64 desc[UR4][R2.64+0x40], R6 ;  /* 0x0000400602007986 */ /* 0x000fe2000c101b04 */
[----:B------:R-:W-:Y:S05]  /*30e0*/  EXIT ;  /* 0x000000000000794d */ /* 0x000fea0003800000 */
.L_x_64:
        /* <DEDUP_REMOVED lines=9> */
.L_x_106:


//--------------------- .text._Z8get_maskPiS_Pbiil --------------------------
	.section	.text._Z8get_maskPiS_Pbiil,"ax",@progbits
	.align	128
        .global         _Z8get_maskPiS_Pbiil
        .type           _Z8get_maskPiS_Pbiil,@function
        .size           _Z8get_maskPiS_Pbiil,(.L_x_103 - _Z8get_maskPiS_Pbiil)
        .other          _Z8get_maskPiS_Pbiil,@"STO_CUDA_ENTRY STV_DEFAULT"
_Z8get_maskPiS_Pbiil:
.text._Z8get_maskPiS_Pbiil:
[----:B------:R-:W-:Y:S01]  /*0000*/  LDC R1, c[0x0][0x37c] ;  /* 0x0000df00ff017b82 */ /* 0x000fe20000000800 */
[----:B------:R-:W0:Y:S01]  /*0010*/  S2R R3, SR_TID.X ;  /* 0x0000000000037919 */ /* 0x000e220000002100 */
[----:B------:R-:W0:Y:S01]  /*0020*/  LDCU UR4, c[0x0][0x360] ;  /* 0x00006c00ff0477ac */ /* 0x000e220008000800 */
[----:B------:R-:W0:Y:S01]  /*0030*/  S2R R0, SR_CTAID.X ;  /* 0x0000000000007919 */ /* 0x000e220000002500 */
[----:B------:R-:W1:Y:S01]  /*0040*/  LDCU UR5, c[0x0][0x39c] ;  /* 0x00007380ff0577ac */ /* 0x000e620008000800 */
[----:B0-----:R-:W-:-:S05]  /*0050*/  IMAD R3, R0, UR4, R3 ;  /* 0x0000000400037c24 */ /* 0x001fca000f8e0203 */
[----:B-1----:R-:W-:-:S13]  /*0060*/  ISETP.GE.AND P0, PT, R3, UR5, PT ;  /* 0x0000000503007c0c */ /* 0x002fda000bf06270 */
[----:B------:R-:W-:Y:S05]  /*0070*/  @P0 EXIT ;  /* 0x000000000000094d */ /* 0x000fea0003800000 */
[----:B------:R-:W0:Y:S01]  /*0080*/  LDC.64 R8, c[0x0][0x380] ;  /* 0x0000e000ff087b82 */ /* 0x000e220000000a00 */
[----:B------:R-:W1:Y:S01]  /*0090*/  LDCU.64 UR6, c[0x0][0x358] ;  /* 0x00006b00ff0677ac */ /* 0x000e620008000a00 */
[----:B------:R-:W2:Y:S06]  /*00a0*/  LDCU UR5, c[0x0][0x398] ;  /* 0x00007300ff0577ac */ /* 0x000eac0008000800 */
[----:B------:R-:W3:Y:S01]  /*00b0*/  LDC.64 R6, c[0x0][0x388] ;  /* 0x0000e200ff067b82 */ /* 0x000ee20000000a00 */
[----:B------:R-:W4:Y:S01]  /*00c0*/  LDCU.64 UR8, c[0x0][0x3a0] ;  /* 0x00007400ff0877ac */ /* 0x000f220008000a00 */
[----:B0-----:R-:W-:-:S05]  /*00d0*/  IMAD.WIDE R8, R3, 0x4, R8 ;  /* 0x0000000403087825 */ /* 0x001fca00078e0208 */
[----:B-1----:R-:W4:Y:S01]  /*00e0*/  LDG.E R0, desc[UR6][R8.64] ;  /* 0x0000000608007981 */ /* 0x002f22000c1e1900 */
[----:B--2---:R-:W-:Y:S01]  /*00f0*/  UIADD3 UR4, UPT, UPT, UR5, -0x1, URZ ;  /* 0xffffffff05047890 */ /* 0x004fe2000fffe0ff */
[----:B---3--:R-:W-:-:S05]  /*0100*/  IMAD.WIDE R6, R3, 0x4, R6 ;  /* 0x0000000403067825 */ /* 0x008fca00078e0206 */
[----:B----4-:R-:W-:-:S05]  /*0110*/  VIADD R5, R0, UR4 ;  /* 0x0000000400057c36 */ /* 0x010fca0008000000 */
[----:B------:R0:W-:Y:S04]  /*0120*/  STG.E desc[UR6][R8.64], R5 ;  /* 0x0000000508007986 */ /* 0x0001e8000c101906 */
[----:B------:R-:W2:Y:S02]  /*0130*/  LDG.E R13, desc[UR6][R6.64] ;  /* 0x00000006060d7981 */ /* 0x000ea4000c1e1900 */
[----:B--2---:R-:W-:-:S05]  /*0140*/  VIADD R13, R13, UR4 ;  /* 0x000000040d0d7c36 */ /* 0x004fca0008000000 */
[----:B------:R0:W-:Y:S04]  /*0150*/  STG.E desc[UR6][R6.64], R13 ;  /* 0x0000000d06007986 */ /* 0x0001e8000c101906 */
[----:B------:R0:W5:Y:S01]  /*0160*/  LDG.E R11, desc[UR6][R8.64] ;  /* 0x00000006080b7981 */ /* 0x000162000c1e1900 */
[----:B------:R-:W-:Y:S06]  /*0170*/  BAR.SYNC.DEFER_BLOCKING 0x0 ;  /* 0x0000000000007b1d */ /* 0x000fec0000010000 */
[----:B------:R-:W2:Y:S01]  /*0180*/  LDG.E R19, desc[UR6][R8.64] ;  /* 0x0000000608137981 */ /* 0x000ea2000c1e1900 */
[----:B------:R-:W-:Y:S01]  /*0190*/  BSSY.RECONVERGENT B0, `(.L_x_65) ;  /* 0x0000010000007945 */ /* 0x000fe20003800200 */
[----:B--2---:R-:W-:-:S02]  /*01a0*/  ISETP.GE.U32.AND P0, PT, R19, UR8, PT ;  /* 0x0000000813007c0c */ /* 0x004fc4000bf06070 */
[----:B------:R-:W-:-:S04]  /*01b0*/  SHF.R.S32.HI R0, RZ, 0x1f, R19 ;  /* 0x0000001fff007819 */ /* 0x000fc80000011413 */
[----:B------:R-:W-:-:S13]  /*01c0*/  ISETP.GE.AND.EX P0, PT, R0, UR9, PT, P0 ;  /* 0x0000000900007c0c */ /* 0x000fda000bf06300 */
[----:B0-----:R-:W-:Y:S05]  /*01d0*/  @P0 BRA `(.L_x_66) ;  /* 0x0000000000180947 */ /* 0x001fea0003800000 */
[----:B------:R-:W2:Y:S02]  /*01e0*/  LDG.E R18, desc[UR6][R6.64] ;  /* 0x0000000606127981 */ /* 0x000ea4000c1e1900 */
[----:B--2---:R-:W-:Y:S02]  /*01f0*/  ISETP.GE.U32.AND P0, PT, R18, UR8, PT ;  /* 0x0000000812007c0c */ /* 0x004fe4000bf06070 */
[----:B------:R-:W-:-:S04]  /*0200*/  SHF.R.S32.HI R0, RZ, 0x1f, R18 ;  /* 0x0000001fff007819 */ /* 0x000fc80000011412 */
[----:B------:R-:W-:-:S13]  /*0210*/  ISETP.GE.AND.EX P0, PT, R0, UR9, PT, P0 ;  /* 0x0000000900007c0c */ /* 0x000fda000bf06300 */
[----:B------:R-:W-:Y:S05]  /*0220*/  @!P0 BRA `(.L_x_67) ;  /* 0x0000000000188947 */ /* 0x000fea0003800000 */
[----:B------:R-:W-:Y:S05]  /*0230*/  EXIT ;  /* 0x000000000000794d */ /* 0x000fea0003800000 */
.L_x_66:
[----:B------:R-:W2:Y:S02]  /*0240*/  LDG.E R18, desc[UR6][R6.64] ;  /* 0x0000000606127981 */ /* 0x000ea4000c1e1900 */
[----:B--2---:R-:W-:Y:S02]  /*0250*/  ISETP.GE.U32.AND P0, PT, R18, UR8, PT ;  /* 0x0000000812007c0c */ /* 0x004fe4000bf06070 */
[----:B------:R-:W-:-:S04]  /*0260*/  SHF.R.S32.HI R0, RZ, 0x1f, R18 ;  /* 0x0000001fff007819 */ /* 0x000fc80000011412 */
[----:B------:R-:W-:-:S13]  /*0270*/  ISETP.GE.AND.EX P0, PT, R0, UR9, PT, P0 ;  /* 0x0000000900007c0c */ /* 0x000fda000bf06300 */
[----:B------:R-:W-:Y:S05]  /*0280*/  @!P0 EXIT ;  /* 0x000000000000894d */ /* 0x000fea0003800000 */
.L_x_67:
[----:B------:R-:W-:Y:S05]  /*0290*/  BSYNC.RECONVERGENT B0 ;  /* 0x0000000000007941 */ /* 0x000fea0003800200 */
.L_x_65:
[----:B------:R-:W-:-:S13]  /*02a0*/  ISETP.GT.AND P0, PT, R19, R18, PT ;  /* 0x000000121300720c */ /* 0x000fda0003f04270 */
[----:B------:R-:W-:Y:S05]  /*02b0*/  @!P0 BRA `(.L_x_68) ;  /* 0x0000000000648947 */ /* 0x000fea0003800000 */
[----:B------:R-:W-:Y:S01]  /*02c0*/  VIADD R0, R19, 0x1 ;  /* 0x0000000113007836 */ /* 0x000fe20000000000 */
[----:B------:R-:W0:Y:S01]  /*02d0*/  LDCU.64 UR10, c[0x0][0x390] ;  /* 0x00007200ff0a77ac */ /* 0x000e220008000a00 */
[----:B------:R-:W-:-:S03]  /*02e0*/  IMAD.MOV.U32 R10, RZ, RZ, 0x1 ;  /* 0x00000001ff0a7424 */ /* 0x000fc600078e00ff */
[----:B------:R-:W-:-:S04]  /*02f0*/  LEA.HI.SX32 R15, R0, 0xffffffff, 0x1f ;  /* 0xffffffff000f7811 */ /* 0x000fc800078ffaff */
[----:B------:R-:W-:-:S04]  /*0300*/  LEA R0, R15, 0x1, 0x1 ;  /* 0x000000010f007811 */ /* 0x000fc800078e08ff */
[----:B------:R-:W-:Y:S01]  /*0310*/  ISETP.NE.AND P0, PT, R19, R0, PT ;  /* 0x000000001300720c */ /* 0x000fe20003f05270 */
[----:B------:R-:W-:-:S04]  /*0320*/  VIADD R0, R18, -UR5 ;  /* 0x8000000512007c36 */ /* 0x000fc80008000000 */
[----:B------:R-:W-:-:S08]  /*0330*/  VIADD R2, R0, 0x1 ;  /* 0x0000000100027836 */ /* 0x000fd00000000000 */
[----:B------:R-:W-:Y:S02]  /*0340*/  @!P0 IMAD.MOV R2, RZ, RZ, R0 ;  /* 0x000000ffff028224 */ /* 0x000fe400078e0200 */
[----:B------:R-:W-:Y:S02]  /*0350*/  VIADD R0, R19, -UR5 ;  /* 0x8000000513007c36 */ /* 0x000fe40008000000 */
[C---:B------:R-:W-:Y:S02]  /*0360*/  IMAD R2, R15.reuse, UR5, R2 ;  /* 0x000000050f027c24 */ /* 0x040fe4000f8e0202 */
[----:B------:R-:W-:Y:S02]  /*0370*/  IMAD R0, R15, UR5, R0 ;  /* 0x000000050f007c24 */ /* 0x000fe4000f8e0200 */
[C---:B------:R-:W-:Y:S01]  /*0380*/  IMAD.SHL.U32 R3, R2.reuse, 0x2, RZ ;  /* 0x0000000202037824 */ /* 0x040fe200078e00ff */
[----:B------:R-:W-:Y:S01]  /*0390*/  LEA R5, R2, 0x1, 0x1 ;  /* 0x0000000102057811 */ /* 0x000fe200078e08ff */
[----:B------:R-:W-:-:S02]  /*03a0*/  IMAD.SHL.U32 R0, R0, 0x2, RZ ;  /* 0x0000000200007824 */ /* 0x000fc400078e00ff */
[----:B------:R-:W-:-:S03]  /*03b0*/  @!P0 VIADD R5, R3, 0x2 ;  /* 0x0000000203058836 */ /* 0x000fc60000000000 */
[C---:B0-----:R-:W-:Y:S02]  /*03c0*/  IADD3 R2, P0, PT, R0.reuse, UR10, RZ ;  /* 0x0000000a00027c10 */ /* 0x041fe4000ff1e0ff */
[C---:B------:R-:W-:Y:S02]  /*03d0*/  IADD3 R4, P1, PT, R5.reuse, UR10, RZ ;  /* 0x0000000a05047c10 */ /* 0x040fe4000ff3e0ff */
[----:B------:R-:W-:Y:S02]  /*03e0*/  LEA.HI.X.SX32 R3, R0, UR11, 0x1, P0 ;  /* 0x0000000b00037c11 */ /* 0x000fe400080f0eff */
[----:B------:R-:W-:Y:S02]  /*03f0*/  PRMT R0, R10, 0x7610, R0 ;  /* 0x000076100a007816 */ /* 0x000fe40000000000 */
[----:B------:R-:W-:-:S03]  /*0400*/  LEA.HI.X.SX32 R5, R5, UR11, 0x1, P1 ;  /* 0x0000000b05057c11 */ /* 0x000fc600088f0eff */
[----:B------:R1:W-:Y:S04]  /*0410*/  STG.E.U8 desc[UR6][R2.64+0x2], R0 ;  /* 0x0000020002007986 */ /* 0x0003e8000c101106 */
[----:B------:R1:W-:Y:S04]  /*0420*/  STG.E.U8 desc[UR6][R4.64], R0 ;  /* 0x0000000004007986 */ /* 0x0003e8000c101106 */
[----:B------:R1:W-:Y:S01]  /*0430*/  STG.E desc[UR6][R8.64], R15 ;  /* 0x0000000f08007986 */ /* 0x0003e2000c101906 */
[----:B------:R-:W-:Y:S05]  /*0440*/  BRA `(.L_x_69) ;  /* 0x0000000000607947 */ /* 0x000fea0003800000 */
.L_x_68:
[C---:B------:R-:W-:Y:S01]  /*0450*/  VIADD R0, R18.reuse, 0x1 ;  /* 0x0000000112007836 */ /* 0x040fe20000000000 */
[----:B------:R-:W0:Y:S01]  /*0460*/  LDCU.64 UR10, c[0x0][0x390] ;  /* 0x00007200ff0a77ac */ /* 0x000e220008000a00 */
[----:B------:R-:W-:Y:S02]  /*0470*/  VIADD R2, R19, -UR5 ;  /* 0x8000000513027c36 */ /* 0x000fe40008000000 */
[----:B------:R-:W-:Y:S01]  /*0480*/  VIADD R4, R18, -UR5 ;  /* 0x8000000512047c36 */ /* 0x000fe20008000000 */
[----:B------:R-:W-:Y:S01]  /*0490*/  LEA.HI.SX32 R15, R0, 0xffffffff, 0x1f ;  /* 0xffffffff000f7811 */ /* 0x000fe200078ffaff */
[----:B------:R-:W-:Y:S02]  /*04a0*/  VIADD R0, R2, 0x1 ;  /* 0x0000000102007836 */ /* 0x000fe40000000000 */
[----:B------:R-:W-:Y:S01]  /*04b0*/  IMAD.MOV.U32 R10, RZ, RZ, 0x1 ;  /* 0x00000001ff0a7424 */ /* 0x000fe200078e00ff */
[----:B------:R-:W-:-:S04]  /*04c0*/  LEA R3, R15, 0x1, 0x1 ;  /* 0x000000010f037811 */ /* 0x000fc800078e08ff */
[----:B------:R-:W-:-:S13]  /*04d0*/  ISETP.NE.AND P0, PT, R18, R3, PT ;  /* 0x000000031200720c */ /* 0x000fda0003f05270 */
[----:B------:R-:W-:-:S04]  /*04e0*/  @!P0 IMAD.MOV R0, RZ, RZ, R2 ;  /* 0x000000ffff008224 */ /* 0x000fc800078e0202 */
[C---:B------:R-:W-:Y:S02]  /*04f0*/  IMAD R2, R15.reuse, UR5, R0 ;  /* 0x000000050f027c24 */ /* 0x040fe4000f8e0200 */
[----:B------:R-:W-:Y:S02]  /*0500*/  IMAD R0, R15, UR5, R4 ;  /* 0x000000050f007c24 */ /* 0x000fe4000f8e0204 */
[C---:B------:R-:W-:Y:S01]  /*0510*/  IMAD.SHL.U32 R3, R2.reuse, 0x2, RZ ;  /* 0x0000000202037824 */ /* 0x040fe200078e00ff */
[----:B------:R-:W-:Y:S01]  /*0520*/  LEA R5, R2, 0x1, 0x1 ;  /* 0x0000000102057811 */ /* 0x000fe200078e08ff */
[----:B------:R-:W-:Y:S02]  /*0530*/  IMAD.SHL.U32 R0, R0, 0x2, RZ ;  /* 0x0000000200007824 */ /* 0x000fe400078e00ff */
        /* <DEDUP_REMOVED lines=8> */
[----:B------:R0:W-:Y:S02]  /*05c0*/  STG.E desc[UR6][R6.64], R15 ;  /* 0x0000000f06007986 */ /* 0x0001e4000c101906 */
.L_x_69:
[----:B------:R-:W-:Y:S05]  /*05d0*/  WARPSYNC.ALL ;  /* 0x0000000000007948 */ /* 0x000fea0003800000 */
[----:B------:R-:W-:Y:S06]  /*05e0*/  BAR.SYNC.DEFER_BLOCKING 0x0 ;  /* 0x0000000000007b1d */ /* 0x000fec0000010000 */
[----:B------:R-:W0:Y:S04]  /*05f0*/  LDG.E R12, desc[UR6][R8.64] ;  /* 0x00000006080c7981 */ /* 0x000e28000c1e1900 */
[----:B------:R-:W2:Y:S01]  /*0600*/  LDG.E R14, desc[UR6][R6.64] ;  /* 0x00000006060e7981 */ /* 0x000ea2000c1e1900 */
[----:B------:R-:W-:Y:S01]  /*0610*/  BSSY.RECONVERGENT B0, `(.L_x_70) ;  /* 0x000002b000007945 */ /* 0x000fe20003800200 */
[----:B------:R-:W-:-:S02]  /*0620*/  IMAD.MOV.U32 R17, RZ, RZ, 0x1 ;  /* 0x00000001ff117424 */ /* 0x000fc400078e00ff */
[----:B01----:R-:W-:Y:S02]  /*0630*/  VIADD R15, R12, 0x1 ;  /* 0x000000010c0f7836 */ /* 0x003fe40000000000 */
[----:B--2---:R-:W-:-:S03]  /*0640*/  VIADD R16, R14, 0x1 ;  /* 0x000000010e107836 */ /* 0x004fc60000000000 */
[----:B------:R-:W-:Y:S02]  /*0650*/  I2FP.F32.S32 R2, R15 ;  /* 0x0000000f00027245 */ /* 0x000fe40000201400 */
[----:B------:R-:W-:-:S07]  /*0660*/  I2FP.F32.S32 R0, R16 ;  /* 0x0000001000007245 */ /* 0x000fce0000201400 */
.L_x_75:
[----:B------:R-:W-:Y:S01]  /*0670*/  IMAD.MOV.U32 R4, RZ, RZ, 0x1 ;  /* 0x00000001ff047424 */ /* 0x000fe200078e00ff */
[----:B------:R-:W-:Y:S04]  /*0680*/  BSSY.RECONVERGENT B1, `(.L_x_71) ;  /* 0x0000010000017945 */ /* 0x000fe80003800200 */
[----:B------:R-:W-:-:S04]  /*0690*/  SHF.L.U32 R21, R4, R17, RZ ;  /* 0x0000001104157219 */ /* 0x000fc800000006ff */
[----:B------:R-:W-:-:S04]  /*06a0*/  I2FP.F32.S32 R21, R21 ;  /* 0x0000001500157245 */ /* 0x000fc80000201400 */
[----:B------:R-:W0:Y:S08]  /*06b0*/  MUFU.RCP R4, R21 ;  /* 0x0000001500047308 */ /* 0x000e300000001000 */
[----:B------:R-:W1:Y:S01]  /*06c0*/  FCHK P0, R2, R21 ;  /* 0x0000001502007302 */ /* 0x000e620000000000 */
[----:B0-----:R-:W-:-:S04]  /*06d0*/  FFMA R3, -R21, R4, 1 ;  /* 0x3f80000015037423 */ /* 0x001fc80000000104 */
[----:B------:R-:W-:-:S04]  /*06e0*/  FFMA R3, R4, R3, R4 ;  /* 0x0000000304037223 */ /* 0x000fc80000000004 */
[----:B------:R-:W-:-:S04]  /*06f0*/  FFMA R4, R2, R3, RZ ;  /* 0x0000000302047223 */ /* 0x000fc800000000ff */
[----:B------:R-:W-:-:S04]  /*0700*/  FFMA R5, -R21, R4, R2 ;  /* 0x0000000415057223 */ /* 0x000fc80000000102 */
[----:B------:R-:W-:Y:S01]  /*0710*/  FFMA R10, R3, R5, R4 ;  /* 0x00000005030a7223 */ /* 0x000fe20000000004 */
[----:B-1----:R-:W-:Y:S06]  /*0720*/  @!P0 BRA `(.L_x_72) ;  /* 0x0000000000148947 */ /* 0x002fec0003800000 */
[----:B------:R-:W-:Y:S01]  /*0730*/  IMAD.MOV.U32 R3, RZ, RZ, R2 ;  /* 0x000000ffff037224 */ /* 0x000fe200078e0002 */
[----:B------:R-:W-:Y:S01]  /*0740*/  MOV R22, 0x770 ;  /* 0x0000077000167802 */ /* 0x000fe20000000f00 */
[----:B------:R-:W-:-:S07]  /*0750*/  IMAD.MOV.U32 R4, RZ, RZ, R21 ;  /* 0x000000ffff047224 */ /* 0x000fce00078e0015 */
[----:B-----5:R-:W-:Y:S05]  /*0760*/  CALL.REL.NOINC `($__internal_1_$__cuda_sm3x_div_rn_noftz_f32_slowpath) ;  /* 0x0000000800b07944 */ /* 0x020fea0003c00000 */
[----:B------:R-:W-:-:S07]  /*0770*/  IMAD.MOV.U32 R10, RZ, RZ, R3 ;  /* 0x000000ffff0a7224 */ /* 0x000fce00078e0003 */
.L_x_72:
[----:B------:R-:W-:Y:S05]  /*0780*/  BSYNC.RECONVERGENT B1 ;  /* 0x0000000000017941 */ /* 0x000fea0003800200 */
.L_x_71:
[----:B------:R-:W0:Y:S01]  /*0790*/  MUFU.RCP R4, R21 ;  /* 0x0000001500047308 */ /* 0x000e220000001000 */
[----:B------:R-:W-:Y:S07]  /*07a0*/  BSSY.RECONVERGENT B1, `(.L_x_73) ;  /* 0x000000d000017945 */ /* 0x000fee0003800200 */
[----:B------:R-:W1:Y:S08]  /*07b0*/  FCHK P0, R0, R21 ;  /* 0x0000001500007302 */ /* 0x000e700000000000 */
[----:B------:R-:W2:Y:S01]  /*07c0*/  F2I.FLOOR.NTZ R10, R10 ;  /* 0x0000000a000a7305 */ /* 0x000ea20000207100 */
[----:B0-----:R-:W-:-:S04]  /*07d0*/  FFMA R3, -R21, R4, 1 ;  /* 0x3f80000015037423 */ /* 0x001fc80000000104 */
[----:B------:R-:W-:-:S04]  /*07e0*/  FFMA R20, R4, R3, R4 ;  /* 0x0000000304147223 */ /* 0x000fc80000000004 */
[----:B------:R-:W-:-:S04]  /*07f0*/  FFMA R3, R0, R20, RZ ;  /* 0x0000001400037223 */ /* 0x000fc800000000ff */
[----:B------:R-:W-:-:S04]  /*0800*/  FFMA R4, -R21, R3, R0 ;  /* 0x0000000315047223 */ /* 0x000fc80000000100 */
[----:B------:R-:W-:Y:S01]  /*0810*/  FFMA R3, R20, R4, R3 ;  /* 0x0000000414037223 */ /* 0x000fe20000000003 */
[----:B-12---:R-:W-:Y:S06]  /*0820*/  @!P0 BRA `(.L_x_74) ;  /* 0x0000000000108947 */ /* 0x006fec0003800000 */
[----:B------:R-:W-:Y:S01]  /*0830*/  IMAD.MOV.U32 R4, RZ, RZ, R21 ;  /* 0x000000ffff047224 */ /* 0x000fe200078e0015 */
[----:B------:R-:W-:Y:S01]  /*0840*/  MOV R22, 0x870 ;  /* 0x0000087000167802 */ /* 0x000fe20000000f00 */
[----:B------:R-:W-:-:S07]  /*0850*/  IMAD.MOV.U32 R3, RZ, RZ, R0 ;  /* 0x000000ffff037224 */ /* 0x000fce00078e0000 */
[----:B-----5:R-:W-:Y:S05]  /*0860*/  CALL.REL.NOINC `($__internal_1_$__cuda_sm3x_div_rn_noftz_f32_slowpath) ;  /* 0x0000000800707944 */ /* 0x020fea0003c00000 */
.L_x_74:
[----:B------:R-:W-:Y:S05]  /*0870*/  BSYNC.RECONVERGENT B1 ;  /* 0x0000000000017941 */ /* 0x000fea0003800200 */
.L_x_73:
[----:B------:R-:W0:Y:S01]  /*0880*/  F2I.FLOOR.NTZ R3, R3 ;  /* 0x0000000300037305 */ /* 0x000e220000207100 */
[----:B------:R-:W-:Y:S01]  /*0890*/  VIADD R17, R17, 0x1 ;  /* 0x0000000111117836 */ /* 0x000fe20000000000 */
[----:B0-----:R-:W-:-:S13]  /*08a0*/  ISETP.NE.AND P0, PT, R10, R3, PT ;  /* 0x000000030a00720c */ /* 0x001fda0003f05270 */
[----:B------:R-:W-:Y:S05]  /*08b0*/  @P0 BRA `(.L_x_75) ;  /* 0xfffffffc006c0947 */ /* 0x000fea000383ffff */
[----:B------:R-:W-:Y:S05]  /*08c0*/  BSYNC.RECONVERGENT B0 ;  /* 0x0000000000007941 */ /* 0x000fea0003800200 */
.L_x_70:
[----:B------:R-:W-:Y:S01]  /*08d0*/  ISETP.GT.AND P0, PT, R19, R18, PT ;  /* 0x000000121300720c */ /* 0x000fe20003f04270 */
[----:B------:R-:W0:Y:S01]  /*08e0*/  LDCU UR5, c[0x0][0x398] ;  /* 0x00007300ff0577ac */ /* 0x000e220008000800 */
[----:B------:R-:W-:Y:S01]  /*08f0*/  VIADD R0, R10, 0xffffffff ;  /* 0xffffffff0a007836 */ /* 0x000fe20000000000 */
[----:B------:R-:W1:Y:S01]  /*0900*/  LDCU UR4, c[0x0][0x398] ;  /* 0x00007300ff0477ac */ /* 0x000e620008000800 */
[----:B------:R-:W2:Y:S01]  /*0910*/  LDCU.64 UR10, c[0x0][0x390] ;  /* 0x00007200ff0a77ac */ /* 0x000ea20008000a00 */
[----:B------:R-:W3:Y:S08]  /*0920*/  LDCU.64 UR8, c[0x0][0x390] ;  /* 0x00007200ff0877ac */ /* 0x000ef00008000a00 */
[----:B------:R-:W-:Y:S05]  /*0930*/  @!P0 BRA `(.L_x_76) ;  /* 0x00000004001c8947 */ /* 0x000fea0003800000 */
[----:B------:R-:W-:Y:S01]  /*0940*/  SHF.R.S32.HI R15, RZ, 0x1, R15 ;  /* 0x00000001ff0f7819 */ /* 0x000fe2000001140f */
[----:B------:R-:W-:Y:S03]  /*0950*/  BSSY.RECONVERGENT B0, `(.L_x_77) ;  /* 0x0000016000007945 */ /* 0x000fe60003800200 */
[----:B------:R-:W-:-:S13]  /*0960*/  ISETP.NE.AND P0, PT, R15, R10, PT ;  /* 0x0000000a0f00720c */ /* 0x000fda0003f05270 */
[----:B------:R-:W-:Y:S05]  /*0970*/  @!P0 BRA `(.L_x_78) ;  /* 0x00000000004c8947 */ /* 0x000fea0003800000 */
.L_x_79:
[----:B------:R-:W-:Y:S01]  /*0980*/  VIADD R8, R15, 0xffffffff ;  /* 0xffffffff0f087836 */ /* 0x000fe20000000000 */
[----:B------:R-:W-:Y:S01]  /*0990*/  SHF.R.S32.HI R15, RZ, 0x1, R15 ;  /* 0x00000001ff0f7819 */ /* 0x000fe2000001140f */
[----:B----4-:R-:W-:Y:S02]  /*09a0*/  IMAD.MOV.U32 R9, RZ, RZ, 0x1 ;  /* 0x00000001ff097424 */ /* 0x010fe400078e00ff */
[C---:B-1---5:R-:W-:Y:S01]  /*09b0*/  IMAD R2, R8.reuse, UR4, R11 ;  /* 0x0000000408027c24 */ /* 0x062fe2000f8e020b */
[C---:B------:R-:W-:Y:S01]  /*09c0*/  LEA R3, R8.reuse, 0x1, 0x1 ;  /* 0x0000000108037811 */ /* 0x040fe200078e08ff */
[----:B------:R-:W-:-:S03]  /*09d0*/  IMAD R4, R8, UR4, R13 ;  /* 0x0000000408047c24 */ /* 0x000fc6000f8e020d */
[----:B------:R-:W-:Y:S01]  /*09e0*/  ISETP.NE.AND P0, PT, R12, R3, PT ;  /* 0x000000030c00720c */ /* 0x000fe20003f05270 */
[----:B------:R-:W-:Y:S02]  /*09f0*/  IMAD.SHL.U32 R3, R2, 0x2, RZ ;  /* 0x0000000202037824 */ /* 0x000fe400078e00ff */
[----:B------:R-:W-:-:S10]  /*0a00*/  IMAD.MOV.U32 R12, RZ, RZ, R8 ;  /* 0x000000ffff0c7224 */ /* 0x000fd400078e0008 */
[C---:B------:R-:W-:Y:S01]  /*0a10*/  @!P0 IMAD.SHL.U32 R5, R4.reuse, 0x2, RZ ;  /* 0x0000000204058824 */ /* 0x040fe200078e00ff */
[----:B------:R-:W-:Y:S02]  /*0a20*/  @P0 LEA R5, R4, 0x1, 0x1 ;  /* 0x0000000104050811 */ /* 0x000fe400078e08ff */
[----:B---3--:R-:W-:Y:S02]  /*0a30*/  IADD3 R2, P0, PT, R3, UR8, RZ ;  /* 0x0000000803027c10 */ /* 0x008fe4000ff1e0ff */
[----:B------:R-:W-:Y:S02]  /*0a40*/  IADD3 R4, P1, PT, R5, UR8, RZ ;  /* 0x0000000805047c10 */ /* 0x000fe4000ff3e0ff */
[----:B------:R-:W-:Y:S02]  /*0a50*/  LEA.HI.X.SX32 R3, R3, UR9, 0x1, P0 ;  /* 0x0000000903037c11 */ /* 0x000fe400080f0eff */
[----:B------:R-:W-:Y:S02]  /*0a60*/  LEA.HI.X.SX32 R5, R5, UR9, 0x1, P1 ;  /* 0x0000000905057c11 */ /* 0x000fe400088f0eff */
[----:B------:R-:W-:Y:S01]  /*0a70*/  ISETP.NE.AND P0, PT, R15, R10, PT ;  /* 0x0000000a0f00720c */ /* 0x000fe20003f05270 */
[----:B------:R4:W-:Y:S04]  /*0a80*/  STG.E.U8 desc[UR6][R2.64], R9 ;  /* 0x0000000902007986 */ /* 0x0009e8000c101106 */
[----:B------:R4:W-:Y:S08]  /*0a90*/  STG.E.U8 desc[UR6][R4.64], R9 ;  /* 0x0000000904007986 */ /* 0x0009f0000c101106 */
[----:B------:R-:W-:Y:S05]  /*0aa0*/  @P0 BRA `(.L_x_79) ;  /* 0xfffffffc00b40947 */ /* 0x000fea000383ffff */
.L_x_78:
[----:B0123--:R-:W-:Y:S05]  /*0ab0*/  BSYNC.RECONVERGENT B0 ;  /* 0x0000000000007941 */ /* 0x00ffea0003800200 */
.L_x_77:
[----:B------:R-:W0:Y:S01]  /*0ac0*/  LDCU UR12, c[0x0][0x398] ;  /* 0x00007300ff0c77ac */ /* 0x000e220008000800 */
[----:B----4-:R-:W-:Y:S01]  /*0ad0*/  IMAD.MOV.U32 R5, RZ, RZ, 0x1 ;  /* 0x00000001ff057424 */ /* 0x010fe200078e00ff */
[----:B------:R-:W1:Y:S01]  /*0ae0*/  LDCU.64 UR14, c[0x0][0x390] ;  /* 0x00007200ff0e77ac */ /* 0x000e620008000a00 */
[----:B0-----:R-:W-:-:S04]  /*0af0*/  IMAD.U32 R8, RZ, RZ, UR12 ;  /* 0x0000000cff087e24 */ /* 0x001fc8000f8e00ff */
[----:B-----5:R-:W-:Y:S02]  /*0b00*/  IMAD R3, R0, R8, R11 ;  /* 0x0000000800037224 */ /* 0x020fe400078e020b */
[----:B-1----:R-:W-:Y:S02]  /*0b10*/  IMAD.U32 R2, RZ, RZ, UR14 ;  /* 0x0000000eff027e24 */ /* 0x002fe4000f8e00ff */
[----:B------:R-:W-:Y:S02]  /*0b20*/  IMAD.SHL.U32 R4, R3, 0x2, RZ ;  /* 0x0000000203047824 */ /* 0x000fe400078e00ff */
[----:B------:R-:W-:-:S03]  /*0b30*/  IMAD.U32 R3, RZ, RZ, UR15 ;  /* 0x0000000fff037e24 */ /* 0x000fc6000f8e00ff */
[----:B------:R-:W-:-:S04]  /*0b40*/  IADD3 R14, P0, PT, R4, R2, RZ ;  /* 0x00000002040e7210 */ /* 0x000fc80007f1e0ff */
[----:B------:R-:W-:Y:S02]  /*0b50*/  LEA.HI.X.SX32 R15, R4, R3, 0x1, P0 ;  /* 0x00000003040f7211 */ /* 0x000fe400000f0eff */
[----:B------:R-:W-:-:S05]  /*0b60*/  PRMT R4, R5, 0x7610, R4 ;  /* 0x0000761005047816 */ /* 0x000fca0000000004 */
[----:B------:R0:W-:Y:S04]  /*0b70*/  STG.E.U8 desc[UR6][R14.64+0x1], R4 ;  /* 0x000001040e007986 */ /* 0x0001e8000c101106 */
[----:B------:R-:W2:Y:S01]  /*0b80*/  LDG.E R6, desc[UR6][R6.64] ;  /* 0x0000000606067981 */ /* 0x000ea2000c1e1900 */
[----:B------:R-:W-:Y:S01]  /*0b90*/  BSSY.RECONVERGENT B0, `(.L_x_80) ;  /* 0x000001b000007945 */ /* 0x000fe20003800200 */
[----:B--2---:R-:W-:-:S05]  /*0ba0*/  VIADD R5, R6, 0x1 ;  /* 0x0000000106057836 */ /* 0x004fca0000000000 */
[----:B------:R-:W-:-:S04]  /*0bb0*/  SHF.R.S32.HI R5, RZ, 0x1, R5 ;  /* 0x00000001ff057819 */ /* 0x000fc80000011405 */
[----:B------:R-:W-:-:S13]  /*0bc0*/  ISETP.NE.AND P0, PT, R5, R10, PT ;  /* 0x0000000a0500720c */ /* 0x000fda0003f05270 */
[----:B0-----:R-:W-:Y:S05]  /*0bd0*/  @!P0 BRA `(.L_x_81) ;  /* 0x0000000000588947 */ /* 0x001fea0003800000 */
[----:B------:R-:W0:Y:S01]  /*0be0*/  LDC R8, c[0x0][0x398] ;  /* 0x0000e600ff087b82 */ /* 0x000e220000000800 */
[----:B------:R-:W-:-:S07]  /*0bf0*/  IMAD.MOV.U32 R9, RZ, RZ, R6 ;  /* 0x000000ffff097224 */ /* 0x000fce00078e0006 */
[----:B------:R-:W1:Y:S02]  /*0c00*/  LDC.64 R2, c[0x0][0x390] ;  /* 0x0000e400ff027b82 */ /* 0x000e640000000a00 */
.L_x_82:
[----:B------:R-:W-:Y:S01]  /*0c10*/  VIADD R12, R5, 0xffffffff ;  /* 0xffffffff050c7836 */ /* 0x000fe20000000000 */
[----:B------:R-:W-:-:S04]  /*0c20*/  SHF.R.S32.HI R5, RZ, 0x1, R5 ;  /* 0x00000001ff057819 */ /* 0x000fc80000011405 */
[----:B--2---:R-:W-:-:S04]  /*0c30*/  LEA R6, R12, 0x1, 0x1 ;  /* 0x000000010c067811 */ /* 0x004fc800078e08ff */
[----:B------:R-:W-:Y:S01]  /*0c40*/  ISETP.NE.AND P0, PT, R9, R6, PT ;  /* 0x000000060900720c */ /* 0x000fe20003f05270 */
[----:B0-----:R-:W-:-:S12]  /*0c50*/  IMAD R6, R12, R8, R13 ;  /* 0x000000080c067224 */ /* 0x001fd800078e020d */
[CCC-:B------:R-:W-:Y:S02]  /*0c60*/  @!P0 IMAD R7, R12.reuse, R8.reuse, R11.reuse ;  /* 0x000000080c078224 */ /* 0x1c0fe400078e020b */
[----:B------:R-:W-:Y:S02]  /*0c70*/  @P0 IMAD R14, R12, R8, R11 ;  /* 0x000000080c0e0224 */ /* 0x000fe400078e020b */
[----:B------:R-:W-:Y:S02]  /*0c80*/  @!P0 IMAD.SHL.U32 R9, R7, 0x2, RZ ;  /* 0x0000000207098824 */ /* 0x000fe400078e00ff */
[----:B------:R-:W-:Y:S01]  /*0c90*/  IMAD.SHL.U32 R7, R6, 0x2, RZ ;  /* 0x0000000206077824 */ /* 0x000fe200078e00ff */
[----:B------:R-:W-:-:S04]  /*0ca0*/  @P0 LEA R9, R14, 0x1, 0x1 ;  /* 0x000000010e090811 */ /* 0x000fc800078e08ff */
[-C--:B-1----:R-:W-:Y:S02]  /*0cb0*/  IADD3 R6, P0, PT, R7, R2.reuse, RZ ;  /* 0x0000000207067210 */ /* 0x082fe40007f1e0ff */
[----:B------:R-:W-:Y:S02]  /*0cc0*/  IADD3 R14, P1, PT, R9, R2, RZ ;  /* 0x00000002090e7210 */ /* 0x000fe40007f3e0ff */
[-C--:B------:R-:W-:Y:S02]  /*0cd0*/  LEA.HI.X.SX32 R7, R7, R3.reuse, 0x1, P0 ;  /* 0x0000000307077211 */ /* 0x080fe400000f0eff */
[----:B------:R-:W-:Y:S01]  /*0ce0*/  LEA.HI.X.SX32 R15, R9, R3, 0x1, P1 ;  /* 0x00000003090f7211 */ /* 0x000fe200008f0eff */
[----:B------:R-:W-:Y:S01]  /*0cf0*/  IMAD.MOV.U32 R9, RZ, RZ, R12 ;  /* 0x000000ffff097224 */ /* 0x000fe200078e000c */
[----:B------:R-:W-:Y:S01]  /*0d00*/  ISETP.NE.AND P0, PT, R5, R10, PT ;  /* 0x0000000a0500720c */ /* 0x000fe20003f05270 */
[----:B------:R2:W-:Y:S04]  /*0d10*/  STG.E.U8 desc[UR6][R6.64], R4 ;  /* 0x0000000406007986 */ /* 0x0005e8000c101106 */
[----:B------:R2:W-:Y:S08]  /*0d20*/  STG.E.U8 desc[UR6][R14.64], R4 ;  /* 0x000000040e007986 */ /* 0x0005f0000c101106 */
[----:B------:R-:W-:Y:S05]  /*0d30*/  @P0 BRA `(.L_x_82) ;  /* 0xfffffffc00b40947 */ /* 0x000fea000383ffff */
.L_x_81:
[----:B------:R-:W-:Y:S05]  /*0d40*/  BSYNC.RECONVERGENT B0 ;  /* 0x0000000000007941 */ /* 0x000fea0003800200 */
.L_x_80:
[----:B------:R-:W-:-:S04]  /*0d50*/  IMAD R0, R0, R8, R13 ;  /* 0x0000000800007224 */ /* 0x000fc800078e020d */
[----:B------:R-:W-:-:S05]  /*0d60*/  IMAD.SHL.U32 R0, R0, 0x2, RZ ;  /* 0x0000000200007824 */ /* 0x000fca00078e00ff */
[----:B------:R-:W-:-:S04]  /*0d70*/  IADD3 R2, P0, PT, R0, R2, RZ ;  /* 0x0000000200027210 */ /* 0x000fc80007f1e0ff */
[----:B------:R-:W-:-:S05]  /*0d80*/  LEA.HI.X.SX32 R3, R0, R3, 0x1, P0 ;  /* 0x0000000300037211 */ /* 0x000fca00000f0eff */
[----:B------:R-:W-:Y:S01]  /*0d90*/  STG.E.U8 desc[UR6][R2.64+0x1], R4 ;  /* 0x0000010402007986 */ /* 0x000fe2000c101106 */
[----:B------:R-:W-:Y:S05]  /*0da0*/  EXIT ;  /* 0x000000000000794d */ /* 0x000fea0003800000 */
.L_x_76:
[----:B------:R-:W-:Y:S01]  /*0db0*/  SHF.R.S32.HI R3, RZ, 0x1, R16 ;  /* 0x00000001ff037819 */ /* 0x000fe20000011410 */
[----:B------:R-:W-:Y:S03]  /*0dc0*/  BSSY.RECONVERGENT B0, `(.L_x_83) ;  /* 0x0000017000007945 */ /* 0x000fe60003800200 */
[----:B------:R-:W-:-:S13]  /*0dd0*/  ISETP.NE.AND P0, PT, R3, R10, PT ;  /* 0x0000000a0300720c */ /* 0x000fda0003f05270 */
[----:B------:R-:W-:Y:S05]  /*0de0*/  @!P0 BRA `(.L_x_84) ;  /* 0x0000000000508947 */ /* 0x000fea0003800000 */
[----:B------:R-:W-:-:S07]  /*0df0*/  IMAD.MOV.U32 R7, RZ, RZ, R3 ;  /* 0x000000ffff077224 */ /* 0x000fce00078e0003 */
.L_x_85:
[----:B------:R-:W-:Y:S01]  /*0e00*/  VIADD R6, R7, 0xffffffff ;  /* 0xffffffff07067836 */ /* 0x000fe20000000000 */
[----:B------:R-:W-:Y:S01]  /*0e10*/  SHF.R.S32.HI R7, RZ, 0x1, R7 ;  /* 0x00000001ff077819 */ /* 0x000fe20000011407 */
[----:B----4-:R-:W-:Y:S02]  /*0e20*/  IMAD.MOV.U32 R12, RZ, RZ, 0x1 ;  /* 0x00000001ff0c7424 */ /* 0x010fe400078e00ff */
[C---:B0----5:R-:W-:Y:S01]  /*0e30*/  IMAD R2, R6.reuse, UR5, R11 ;  /* 0x0000000506027c24 */ /* 0x061fe2000f8e020b */
[C---:B------:R-:W-:Y:S01]  /*0e40*/  LEA R3, R6.reuse, 0x1, 0x1 ;  /* 0x0000000106037811 */ /* 0x040fe200078e08ff */
[----:B------:R-:W-:-:S03]  /*0e50*/  IMAD R4, R6, UR5, R13 ;  /* 0x0000000506047c24 */ /* 0x000fc6000f8e020d */
[----:B------:R-:W-:Y:S01]  /*0e60*/  ISETP.NE.AND P0, PT, R14, R3, PT ;  /* 0x000000030e00720c */ /* 0x000fe20003f05270 */
[----:B------:R-:W-:Y:S02]  /*0e70*/  IMAD.SHL.U32 R3, R2, 0x2, RZ ;  /* 0x0000000202037824 */ /* 0x000fe400078e00ff */
[----:B------:R-:W-:-:S10]  /*0e80*/  IMAD.MOV.U32 R14, RZ, RZ, R6 ;  /* 0x000000ffff0e7224 */ /* 0x000fd400078e0006 */
[C---:B------:R-:W-:Y:S01]  /*0e90*/  @!P0 IMAD.SHL.U32 R5, R4.reuse, 0x2, RZ ;  /* 0x0000000204058824 */ /* 0x040fe200078e00ff */
[----:B------:R-:W-:Y:S02]  /*0ea0*/  @P0 LEA R5, R4, 0x1, 0x1 ;  /* 0x0000000104050811 */ /* 0x000fe400078e08ff */
[----:B--2---:R-:W-:Y:S02]  /*0eb0*/  IADD3 R2, P0, PT, R3, UR10, RZ ;  /* 0x0000000a03027c10 */ /* 0x004fe4000ff1e0ff */
[----:B------:R-:W-:Y:S02]  /*0ec0*/  IADD3 R4, P1, PT, R5, UR10, RZ ;  /* 0x0000000a05047c10 */ /* 0x000fe4000ff3e0ff */
[----:B------:R-:W-:Y:S02]  /*0ed0*/  LEA.HI.X.SX32 R3, R3, UR11, 0x1, P0 ;  /* 0x0000000b03037c11 */ /* 0x000fe400080f0eff */
[----:B------:R-:W-:Y:S02]  /*0ee0*/  LEA.HI.X.SX32 R5, R5, UR11, 0x1, P1 ;  /* 0x0000000b05057c11 */ /* 0x000fe400088f0eff */
[----:B------:R-:W-:Y:S01]  /*0ef0*/  ISETP.NE.AND P0, PT, R7, R10, PT ;  /* 0x0000000a0700720c */ /* 0x000fe20003f05270 */
[----:B------:R4:W-:Y:S04]  /*0f00*/  STG.E.U8 desc[UR6][R2.64], R12 ;  /* 0x0000000c02007986 */ /* 0x0009e8000c101106 */
[----:B------:R4:W-:Y:S08]  /*0f10*/  STG.E.U8 desc[UR6][R4.64], R12 ;  /* 0x0000000c04007986 */ /* 0x0009f0000c101106 */
[----:B------:R-:W-:Y:S05]  /*0f20*/  @P0 BRA `(.L_x_85) ;  /* 0xfffffffc00b40947 */ /* 0x000fea000383ffff */
.L_x_84:
[----:B0123--:R-:W-:Y:S05]  /*0f30*/  BSYNC.RECONVERGENT B0 ;  /* 0x0000000000007941 */ /* 0x00ffea0003800200 */
.L_x_83:
        /* <DEDUP_REMOVED lines=21> */
.L_x_88:
[----:B------:R-:W-:Y:S01]  /*1090*/  VIADD R15, R5, 0xffffffff ;  /* 0xffffffff050f7836 */ /* 0x000fe20000000000 */
[----:B------:R-:W-:-:S03]  /*10a0*/  SHF.R.S32.HI R5, RZ, 0x1, R5 ;  /* 0x00000001ff057819 */ /* 0x000fc60000011405 */
[C---:B0-2---:R-:W-:Y:S01]  /*10b0*/  IMAD R6, R15.reuse, R12, R13 ;  /* 0x0000000c0f067224 */ /* 0x045fe200078e020d */
[----:B------:R-:W-:-:S04]  /*10c0*/  LEA R7, R15, 0x1, 0x1 ;  /* 0x000000010f077811 */ /* 0x000fc800078e08ff */
[----:B------:R-:W-:Y:S01]  /*10d0*/  ISETP.NE.AND P0, PT, R14, R7, PT ;  /* 0x000000070e00720c */ /* 0x000fe20003f05270 */
[----:B------:R-:W-:-:S12]  /*10e0*/  IMAD.MOV.U32 R14, RZ, RZ, R15 ;  /* 0x000000ffff0e7224 */ /* 0x000fd800078e000f */
        /* <DEDUP_REMOVED lines=8> */
[----:B------:R-:W-:Y:S02]  /*1170*/  LEA.HI.X.SX32 R9, R9, R3, 0x1, P1 ;  /* 0x0000000309097211 */ /* 0x000fe400008f0eff */
[----:B------:R-:W-:Y:S01]  /*1180*/  ISETP.NE.AND P0, PT, R5, R10, PT ;  /* 0x0000000a0500720c */ /* 0x000fe20003f05270 */
[----:B------:R2:W-:Y:S04]  /*1190*/  STG.E.U8 desc[UR6][R6.64], R4 ;  /* 0x0000000406007986 */ /* 0x0005e8000c101106 */
[----:B------:R2:W-:Y:S08]  /*11a0*/  STG.E.U8 desc[UR6][R8.64], R4 ;  /* 0x0000000408007986 */ /* 0x0005f0000c101106 */
[----:B------:R-:W-:Y:S05]  /*11b0*/  @P0 BRA `(.L_x_88) ;  /* 0xfffffffc00b40947 */ /* 0x000fea000383ffff */
.L_x_87:
[----:B------:R-:W-:Y:S05]  /*11c0*/  BSYNC.RECONVERGENT B0 ;  /* 0x0000000000007941 */ /* 0x000fea0003800200 */
.L_x_86:
[----:B------:R-:W-:-:S04]  /*11d0*/  IMAD R0, R0, R12, R13 ;  /* 0x0000000c00007224 */ /* 0x000fc800078e020d */
[----:B------:R-:W-:-:S05]  /*11e0*/  IMAD.SHL.U32 R0, R0, 0x2, RZ ;  /* 0x0000000200007824 */ /* 0x000fca00078e00ff */
[----:B------:R-:W-:-:S04]  /*11f0*/  IADD3 R2, P0, PT, R0, R2, RZ ;  /* 0x0000000200027210 */ /* 0x000fc80007f1e0ff */
[----:B------:R-:W-:-:S05]  /*1200*/  LEA.HI.X.SX32 R3, R0, R3, 0x1, P0 ;  /* 0x0000000300037211 */ /* 0x000fca00000f0eff */
[----:B------:R-:W-:Y:S01]  /*1210*/  STG.E.U8 desc[UR6][R2.64+0x1], R4 ;  /* 0x0000010402007986 */ /* 0x000fe2000c101106 */
[----:B------:R-:W-:Y:S05]  /*1220*/  EXIT ;  /* 0x000000000000794d */ /* 0x000fea0003800000 */
        .weak           $__internal_1_$__cuda_sm3x_div_rn_noftz_f32_slowpath
        .type           $__internal_1_$__cuda_sm3x_div_rn_noftz_f32_slowpath,@function
        .size           $__internal_1_$__cuda_sm3x_div_rn_noftz_f32_slowpath,(.L_x_103 - $__internal_1_$__cuda_sm3x_div_rn_noftz_f32_slowpath)
$__internal_1_$__cuda_sm3x_div_rn_noftz_f32_slowpath:
[----:B------:R-:W-:Y:S01]  /*1230*/  SHF.R.U32.HI R20, RZ, 0x17, R4 ;  /* 0x00000017ff147819 */ /* 0x000fe20000011604 */
[----:B------:R-:W-:Y:S01]  /*1240*/  BSSY.RECONVERGENT B2, `(.L_x_89) ;  /* 0x0000062000027945 */ /* 0x000fe20003800200 */
[----:B------:R-:W-:Y:S02]  /*1250*/  SHF.R.U32.HI R23, RZ, 0x17, R3 ;  /* 0x00000017ff177819 */ /* 0x000fe40000011603 */
[----:B------:R-:W-:Y:S02]  /*1260*/  LOP3.LUT R20, R20, 0xff, RZ, 0xc0, !PT ;  /* 0x000000ff14147812 */ /* 0x000fe400078ec0ff */
[----:B------:R-:W-:-:S03]  /*1270*/  LOP3.LUT R23, R23, 0xff, RZ, 0xc0, !PT ;  /* 0x000000ff17177812 */ /* 0x000fc600078ec0ff */
[----:B------:R-:W-:Y:S02]  /*1280*/  VIADD R25, R20, 0xffffffff ;  /* 0xffffffff14197836 */ /* 0x000fe40000000000 */
[----:B------:R-:W-:-:S03]  /*1290*/  VIADD R24, R23, 0xffffffff ;  /* 0xffffffff17187836 */ /* 0x000fc60000000000 */
[----:B------:R-:W-:-:S04]  /*12a0*/  ISETP.GT.U32.AND P0, PT, R25, 0xfd, PT ;  /* 0x000000fd1900780c */ /* 0x000fc80003f04070 */
[----:B------:R-:W-:-:S13]  /*12b0*/  ISETP.GT.U32.OR P0, PT, R24, 0xfd, P0 ;  /* 0x000000fd1800780c */ /* 0x000fda0000704470 */
[----:B------:R-:W-:Y:S01]  /*12c0*/  @!P0 IMAD.MOV.U32 R5, RZ, RZ, RZ ;  /* 0x000000ffff058224 */ /* 0x000fe200078e00ff */
[----:B------:R-:W-:Y:S06]  /*12d0*/  @!P0 BRA `(.L_x_90) ;  /* 0x00000000005c8947 */ /* 0x000fec0003800000 */
[----:B------:R-:W-:Y:S02]  /*12e0*/  FSETP.GTU.FTZ.AND P0, PT, |R3|, +INF , PT ;  /* 0x7f8000000300780b */ /* 0x000fe40003f1c200 */
[----:B------:R-:W-:-:S04]  /*12f0*/  FSETP.GTU.FTZ.AND P1, PT, |R4|, +INF , PT ;  /* 0x7f8000000400780b */ /* 0x000fc80003f3c200 */
[----:B------:R-:W-:-:S13]  /*1300*/  PLOP3.LUT P0, PT, P0, P1, PT, 0xf8, 0x8f ;  /* 0x00000000008f781c */ /* 0x000fda0000703f70 */
[----:B------:R-:W-:Y:S05]  /*1310*/  @P0 BRA `(.L_x_91) ;  /* 0x00000004004c0947 */ /* 0x000fea0003800000 */
[----:B------:R-:W-:-:S13]  /*1320*/  LOP3.LUT P0, RZ, R4, 0x7fffffff, R3, 0xc8, !PT ;  /* 0x7fffffff04ff7812 */ /* 0x000fda000780c803 */
[----:B------:R-:W-:Y:S05]  /*1330*/  @!P0 BRA `(.L_x_92) ;  /* 0x00000004003c8947 */ /* 0x000fea0003800000 */
[C---:B------:R-:W-:Y:S02]  /*1340*/  FSETP.NEU.FTZ.AND P2, PT, |R3|.reuse, +INF , PT ;  /* 0x7f8000000300780b */ /* 0x040fe40003f5d200 */
[----:B------:R-:W-:Y:S02]  /*1350*/  FSETP.NEU.FTZ.AND P1, PT, |R4|, +INF , PT ;  /* 0x7f8000000400780b */ /* 0x000fe40003f3d200 */
[----:B------:R-:W-:-:S11]  /*1360*/  FSETP.NEU.FTZ.AND P0, PT, |R3|, +INF , PT ;  /* 0x7f8000000300780b */ /* 0x000fd60003f1d200 */
[----:B------:R-:W-:Y:S05]  /*1370*/  @!P1 BRA !P2, `(.L_x_92) ;  /* 0x00000004002c9947 */ /* 0x000fea0005000000 */
[----:B------:R-:W-:-:S04]  /*1380*/  LOP3.LUT P2, RZ, R3, 0x7fffffff, RZ, 0xc0, !PT ;  /* 0x7fffffff03ff7812 */ /* 0x000fc8000784c0ff */
[----:B------:R-:W-:-:S13]  /*1390*/  PLOP3.LUT P1, PT, P1, P2, PT, 0x2f, 0xf2 ;  /* 0x0000000000f2781c */ /* 0x000fda0000f24577 */
[----:B------:R-:W-:Y:S05]  /*13a0*/  @P1 BRA `(.L_x_93) ;  /* 0x0000000400181947 */ /* 0x000fea0003800000 */
[----:B------:R-:W-:-:S04]  /*13b0*/  LOP3.LUT P1, RZ, R4, 0x7fffffff, RZ, 0xc0, !PT ;  /* 0x7fffffff04ff7812 */ /* 0x000fc8000782c0ff */
[----:B------:R-:W-:-:S13]  /*13c0*/  PLOP3.LUT P0, PT, P0, P1, PT, 0x2f, 0xf2 ;  /* 0x0000000000f2781c */ /* 0x000fda0000702577 */
[----:B------:R-:W-:Y:S05]  /*13d0*/  @P0 BRA `(.L_x_94) ;  /* 0x0000000400000947 */ /* 0x000fea0003800000 */
[----:B------:R-:W-:Y:S02]  /*13e0*/  ISETP.GE.AND P0, PT, R24, RZ, PT ;  /* 0x000000ff1800720c */ /* 0x000fe40003f06270 */
[----:B------:R-:W-:-:S11]  /*13f0*/  ISETP.GE.AND P1, PT, R25, RZ, PT ;  /* 0x000000ff1900720c */ /* 0x000fd60003f26270 */
[----:B------:R-:W-:Y:S02]  /*1400*/  @P0 IMAD.MOV.U32 R5, RZ, RZ, RZ ;  /* 0x000000ffff050224 */ /* 0x000fe400078e00ff */
[----:B------:R-:W-:Y:S01]  /*1410*/  @!P0 FFMA R3, R3, 1.84467440737095516160e+19, RZ ;  /* 0x5f80000003038823 */ /* 0x000fe200000000ff */
[----:B------:R-:W-:Y:S02]  /*1420*/  @!P0 IMAD.MOV.U32 R5, RZ, RZ, -0x40 ;  /* 0xffffffc0ff058424 */ /* 0x000fe400078e00ff */
[----:B------:R-:W-:Y:S02]  /*1430*/  @!P1 FFMA R4, R4, 1.84467440737095516160e+19, RZ ;  /* 0x5f80000004049823 */ /* 0x000fe400000000ff */
[----:B------:R-:W-:-:S07]  /*1440*/  @!P1 VIADD R5, R5, 0x40 ;  /* 0x0000004005059836 */ /* 0x000fce0000000000 */
.L_x_90:
[----:B------:R-:W-:Y:S01]  /*1450*/  LEA R25, R20, 0xc0800000, 0x17 ;  /* 0xc080000014197811 */ /* 0x000fe200078eb8ff */
[----:B------:R-:W-:Y:S01]  /*1460*/  VIADD R23, R23, 0xffffff81 ;  /* 0xffffff8117177836 */ /* 0x000fe20000000000 */
[----:B------:R-:W-:Y:S03]  /*1470*/  BSSY.RECONVERGENT B3, `(.L_x_95) ;  /* 0x0000035000037945 */ /* 0x000fe60003800200 */
[----:B------:R-:W-:Y:S02]  /*1480*/  IMAD.IADD R26, R4, 0x1, -R25 ;  /* 0x00000001041a7824 */ /* 0x000fe400078e0a19 */
[C---:B------:R-:W-:Y:S02]  /*1490*/  IMAD R3, R23.reuse, -0x800000, R3 ;  /* 0xff80000017037824 */ /* 0x040fe400078e0203 */
[----:B------:R0:W1:Y:S01]  /*14a0*/  MUFU.RCP R25, R26 ;  /* 0x0000001a00197308 */ /* 0x0000620000001000 */
[----:B------:R-:W-:Y:S01]  /*14b0*/  FADD.FTZ R24, -R26, -RZ ;  /* 0x800000ff1a187221 */ /* 0x000fe20000010100 */
[----:B0-----:R-:W-:-:S05]  /*14c0*/  IADD3 R26, PT, PT, R23, 0x7f, -R20 ;  /* 0x0000007f171a7810 */ /* 0x001fca0007ffe814 */
[----:B------:R-:W-:Y:S02]  /*14d0*/  IMAD.IADD R26, R26, 0x1, R5 ;  /* 0x000000011a1a7824 */ /* 0x000fe400078e0205 */
[----:B-1----:R-:W-:-:S04]  /*14e0*/  FFMA R4, R25, R24, 1 ;  /* 0x3f80000019047423 */ /* 0x002fc80000000018 */
[----:B------:R-:W-:-:S04]  /*14f0*/  FFMA R4, R25, R4, R25 ;  /* 0x0000000419047223 */ /* 0x000fc80000000019 */
[----:B------:R-:W-:-:S04]  /*1500*/  FFMA R25, R3, R4, RZ ;  /* 0x0000000403197223 */ /* 0x000fc800000000ff */
[----:B------:R-:W-:-:S04]  /*1510*/  FFMA R27, R24, R25, R3 ;  /* 0x00000019181b7223 */ /* 0x000fc80000000003 */
[----:B------:R-:W-:-:S04]  /*1520*/  FFMA R25, R4, R27, R25 ;  /* 0x0000001b04197223 */ /* 0x000fc80000000019 */
[----:B------:R-:W-:-:S04]  /*1530*/  FFMA R24, R24, R25, R3 ;  /* 0x0000001918187223 */ /* 0x000fc80000000003 */
[----:B------:R-:W-:-:S05]  /*1540*/  FFMA R3, R4, R24, R25 ;  /* 0x0000001804037223 */ /* 0x000fca0000000019 */
[----:B------:R-:W-:-:S04]  /*1550*/  SHF.R.U32.HI R20, RZ, 0x17, R3 ;  /* 0x00000017ff147819 */ /* 0x000fc80000011603 */
[----:B------:R-:W-:-:S05]  /*1560*/  LOP3.LUT R20, R20, 0xff, RZ, 0xc0, !PT ;  /* 0x000000ff14147812 */ /* 0x000fca00078ec0ff */
[----:B------:R-:W-:-:S04]  /*1570*/  IMAD.IADD R20, R20, 0x1, R26 ;  /* 0x0000000114147824 */ /* 0x000fc800078e021a */
[----:B------:R-:W-:-:S05]  /*1580*/  VIADD R5, R20, 0xffffffff ;  /* 0xffffffff14057836 */ /* 0x000fca0000000000 */
[----:B------:R-:W-:-:S13]  /*1590*/  ISETP.GE.U32.AND P0, PT, R5, 0xfe, PT ;  /* 0x000000fe0500780c */ /* 0x000fda0003f06070 */
[----:B------:R-:W-:Y:S05]  /*15a0*/  @!P0 BRA `(.L_x_96) ;  /* 0x0000000000808947 */ /* 0x000fea0003800000 */
[----:B------:R-:W-:-:S13]  /*15b0*/  ISETP.GT.AND P0, PT, R20, 0xfe, PT ;  /* 0x000000fe1400780c */ /* 0x000fda0003f04270 */
[----:B------:R-:W-:Y:S05]  /*15c0*/  @P0 BRA `(.L_x_97) ;  /* 0x00000000006c0947 */ /* 0x000fea0003800000 */
[----:B------:R-:W-:-:S13]  /*15d0*/  ISETP.GE.AND P0, PT, R20, 0x1, PT ;  /* 0x000000011400780c */ /* 0x000fda0003f06270 */
[----:B------:R-:W-:Y:S05]  /*15e0*/  @P0 BRA `(.L_x_98) ;  /* 0x0000000000740947 */ /* 0x000fea0003800000 */
[----:B------:R-:W-:Y:S02]  /*15f0*/  ISETP.GE.AND P0, PT, R20, -0x18, PT ;  /* 0xffffffe81400780c */ /* 0x000fe40003f06270 */
[----:B------:R-:W-:-:S11]  /*1600*/  LOP3.LUT R3, R3, 0x80000000, RZ, 0xc0, !PT ;  /* 0x8000000003037812 */ /* 0x000fd600078ec0ff */
[----:B------:R-:W-:Y:S05]  /*1610*/  @!P0 BRA `(.L_x_98) ;  /* 0x0000000000688947 */ /* 0x000fea0003800000 */
[-CC-:B------:R-:W-:Y:S01]  /*1620*/  FFMA.RZ R5, R4, R24.reuse, R25.reuse ;  /* 0x0000001804057223 */ /* 0x180fe2000000c019 */
[C---:B------:R-:W-:Y:S02]  /*1630*/  ISETP.NE.AND P2, PT, R20.reuse, RZ, PT ;  /* 0x000000ff1400720c */ /* 0x040fe40003f45270 */
[----:B------:R-:W-:Y:S02]  /*1640*/  ISETP.NE.AND P1, PT, R20, RZ, PT ;  /* 0x000000ff1400720c */ /* 0x000fe40003f25270 */
[----:B------:R-:W-:Y:S01]  /*1650*/  LOP3.LUT R23, R5, 0x7fffff, RZ, 0xc0, !PT ;  /* 0x007fffff05177812 */ /* 0x000fe200078ec0ff */
[CCC-:B------:R-:W-:Y:S01]  /*1660*/  FFMA.RP R5, R4.reuse, R24.reuse, R25.reuse ;  /* 0x0000001804057223 */ /* 0x1c0fe20000008019 */
[----:B------:R-:W-:Y:S01]  /*1670*/  FFMA.RM R4, R4, R24, R25 ;  /* 0x0000001804047223 */ /* 0x000fe20000004019 */
[----:B------:R-:W-:Y:S01]  /*1680*/  VIADD R24, R20, 0x20 ;  /* 0x0000002014187836 */ /* 0x000fe20000000000 */
[----:B------:R-:W-:Y:S01]  /*1690*/  LOP3.LUT R23, R23, 0x800000, RZ, 0xfc, !PT ;  /* 0x0080000017177812 */ /* 0x000fe200078efcff */
[----:B------:R-:W-:-:S02]  /*16a0*/  IMAD.MOV R20, RZ, RZ, -R20 ;  /* 0x000000ffff147224 */ /* 0x000fc400078e0a14 */
[----:B------:R-:W-:Y:S02]  /*16b0*/  FSETP.NEU.FTZ.AND P0, PT, R5, R4, PT ;  /* 0x000000040500720b */ /* 0x000fe40003f1d000 */
[----:B------:R-:W-:Y:S02]  /*16c0*/  SHF.L.U32 R24, R23, R24, RZ ;  /* 0x0000001817187219 */ /* 0x000fe400000006ff */
[----:B------:R-:W-:Y:S02]  /*16d0*/  SEL R4, R20, RZ, P2 ;  /* 0x000000ff14047207 */ /* 0x000fe40001000000 */
[----:B------:R-:W-:Y:S02]  /*16e0*/  ISETP.NE.AND P1, PT, R24, RZ, P1 ;  /* 0x000000ff1800720c */ /* 0x000fe40000f25270 */
[----:B------:R-:W-:Y:S02]  /*16f0*/  SHF.R.U32.HI R4, RZ, R4, R23 ;  /* 0x00000004ff047219 */ /* 0x000fe40000011617 */
[----:B------:R-:W-:-:S02]  /*1700*/  PLOP3.LUT P0, PT, P0, P1, PT, 0xf8, 0x8f ;  /* 0x00000000008f781c */ /* 0x000fc40000703f70 */
[----:B------:R-:W-:Y:S02]  /*1710*/  SHF.R.U32.HI R20, RZ, 0x1, R4 ;  /* 0x00000001ff147819 */ /* 0x000fe40000011604 */
[----:B------:R-:W-:-:S04]  /*1720*/  SEL R5, RZ, 0x1, !P0 ;  /* 0x00000001ff057807 */ /* 0x000fc80004000000 */
[----:B------:R-:W-:-:S04]  /*1730*/  LOP3.LUT R5, R5, 0x1, R20, 0xf8, !PT ;  /* 0x0000000105057812 */ /* 0x000fc800078ef814 */
[----:B------:R-:W-:-:S05]  /*1740*/  LOP3.LUT R5, R5, R4, RZ, 0xc0, !PT ;  /* 0x0000000405057212 */ /* 0x000fca00078ec0ff */
[----:B------:R-:W-:-:S05]  /*1750*/  IMAD.IADD R20, R20, 0x1, R5 ;  /* 0x0000000114147824 */ /* 0x000fca00078e0205 */
[----:B------:R-:W-:Y:S01]  /*1760*/  LOP3.LUT R3, R20, R3, RZ, 0xfc, !PT ;  /* 0x0000000314037212 */ /* 0x000fe200078efcff */
[----:B------:R-:W-:Y:S06]  /*1770*/  BRA `(.L_x_98) ;  /* 0x0000000000107947 */ /* 0x000fec0003800000 */
.L_x_97:
[----:B------:R-:W-:-:S04]  /*1780*/  LOP3.LUT R3, R3, 0x80000000, RZ, 0xc0, !PT ;  /* 0x8000000003037812 */ /* 0x000fc800078ec0ff */
[----:B------:R-:W-:Y:S01]  /*1790*/  LOP3.LUT R3, R3, 0x7f800000, RZ, 0xfc, !PT ;  /* 0x7f80000003037812 */ /* 0x000fe200078efcff */
[----:B------:R-:W-:Y:S06]  /*17a0*/  BRA `(.L_x_98) ;  /* 0x0000000000047947 */ /* 0x000fec0003800000 */
.L_x_96:
[----:B------:R-:W-:-:S07]  /*17b0*/  IMAD R3, R26, 0x800000, R3 ;  /* 0x008000001a037824 */ /* 0x000fce00078e0203 */
.L_x_98:
[----:B------:R-:W-:Y:S05]  /*17c0*/  BSYNC.RECONVERGENT B3 ;  /* 0x0000000000037941 */ /* 0x000fea0003800200 */
.L_x_95:
[----:B------:R-:W-:Y:S05]  /*17d0*/  BRA `(.L_x_99) ;  /* 0x0000000000207947 */ /* 0x000fea0003800000 */
.L_x_94:
[----:B------:R-:W-:-:S04]  /*17e0*/  LOP3.LUT R3, R4, 0x80000000, R3, 0x48, !PT ;  /* 0x8000000004037812 */ /* 0x000fc800078e4803 */
[----:B------:R-:W-:Y:S01]  /*17f0*/  LOP3.LUT R3, R3, 0x7f800000, RZ, 0xfc, !PT ;  /* 0x7f80000003037812 */ /* 0x000fe200078efcff */
[----:B------:R-:W-:Y:S06]  /*1800*/  BRA `(.L_x_99) ;  /* 0x0000000000147947 */ /* 0x000fec0003800000 */
.L_x_93:
[----:B------:R-:W-:Y:S01]  /*1810*/  LOP3.LUT R3, R4, 0x80000000, R3, 0x48, !PT ;  /* 0x8000000004037812 */ /* 0x000fe200078e4803 */
[----:B------:R-:W-:Y:S06]  /*1820*/  BRA `(.L_x_99) ;  /* 0x00000000000c7947 */ /* 0x000fec0003800000 */
.L_x_92:
[----:B------:R-:W0:Y:S01]  /*1830*/  MUFU.RSQ R3, -QNAN ;  /* 0xffc0000000037908 */ /* 0x000e220000001400 */
[----:B------:R-:W-:Y:S05]  /*1840*/  BRA `(.L_x_99) ;  /* 0x0000000000047947 */ /* 0x000fea0003800000 */
.L_x_91:
[----:B------:R-:W-:-:S07]  /*1850*/  FADD.FTZ R3, R3, R4 ;  /* 0x0000000403037221 */ /* 0x000fce0000010000 */
.L_x_99:
[----:B------:R-:W-:Y:S05]  /*1860*/  BSYNC.RECONVERGENT B2 ;  /* 0x0000000000027941 */ /* 0x000fea0003800200 */
.L_x_89:
[----:B------:R-:W-:Y:S02]  /*1870*/  IMAD.MOV.U32 R4, RZ, RZ, R22 ;  /* 0x000000ffff047224 */ /* 0x000fe400078e0016 */
[----:B------:R-:W-:-:S04]  /*1880*/  IMAD.MOV.U32 R5, RZ, RZ, 0x0 ;  /* 0x00000000ff057424 */ /* 0x000fc800078e00ff */
[----:B0-----:R-:W-:Y:S05]  /*1890*/  RET.REL.NODEC R4 `(_Z8get_maskPiS_Pbiil) ;  /* 0xffffffe404d87950 */ /* 0x001fea0003c3ffff */
.L_x_100:
        /* <DEDUP_REMOVED lines=14> */
.L_x_103:


//--------------------- .text._Z9init_maskPbi     --------------------------
	.section	.text._Z9init_maskPbi,"ax",@progbits
	.align	128
        .global         _Z9init_maskPbi
        .type           _Z9init_maskPbi,@function
        .size           _Z9init_maskPbi,(.L_x_108 - _Z9init_maskPbi)
        .other          _Z9init_maskPbi,@"STO_CUDA_ENTRY STV_DEFAULT"
_Z9init_maskPbi:
.text._Z9init_maskPbi:
[----:B------:R-:W-:Y:S08]  /*0000*/  LDC R1, c[0x0][0x37c] ;  /* 0x0000df00ff017b82 */ /* 0x000ff00000000800 */
[----:B------:R-:W-:Y:S01]  /*0010*/  S2UR UR4, SR_CTAID.Z ;  /* 0x00000000000479c3 */ /* 0x000fe20000002700 */
[----:B------:R-:W0:Y:S01]  /*0020*/  S2R R0, SR_TID.Z ;  /* 0x0000000000007919 */ /* 0x000e220000002300 */
[----:B------:R-:W1:Y:S01]  /*0030*/  LDCU UR5, c[0x0][0x370] ;  /* 0x00006e00ff0577ac */ /* 0x000e620008000800 */
[----:B------:R-:W2:Y:S01]  /*0040*/  S2R R3, SR_TID.Y ;  /* 0x0000000000037919 */ /* 0x000ea20000002200 */
[----:B------:R-:W3:Y:S04]  /*0050*/  LDCU UR6, c[0x0][0x374] ;  /* 0x00006e80ff0677ac */ /* 0x000ee80008000800 */
[----:B------:R-:W3:Y:S01]  /*0060*/  S2UR UR7, SR_CTAID.Y ;  /* 0x00000000000779c3 */ /* 0x000ee20000002600 */
[----:B------:R-:W4:Y:S01]  /*0070*/  S2R R5, SR_TID.X ;  /* 0x0000000000057919 */ /* 0x000f220000002100 */
[----:B------:R-:W4:Y:S01]  /*0080*/  LDCU UR10, c[0x0][0x360] ;  /* 0x00006c00ff0a77ac */ /* 0x000f220008000800 */
[----:B------:R-:W2:Y:S05]  /*0090*/  LDCU UR11, c[0x0][0x364] ;  /* 0x00006c80ff0b77ac */ /* 0x000eaa0008000800 */
[----:B------:R-:W1:Y:S01]  /*00a0*/  S2UR UR8, SR_CTAID.X ;  /* 0x00000000000879c3 */ /* 0x000e620000002500 */
[----:B------:R-:W5:Y:S07]  /*00b0*/  LDCU UR9, c[0x0][0x388] ;  /* 0x00007100ff0977ac */ /* 0x000f6e0008000800 */
[----:B------:R-:W0:Y:S01]  /*00c0*/  LDC R7, c[0x0][0x368] ;  /* 0x0000da00ff077b82 */ /* 0x000e220000000800 */
[----:B---3--:R-:W-:-:S04]  /*00d0*/  UIMAD UR4, UR4, UR6, UR7 ;  /* 0x00000006040472a4 */ /* 0x008fc8000f8e0207 */
[----:B-1----:R-:W-:Y:S02]  /*00e0*/  UIMAD UR4, UR4, UR5, UR8 ;  /* 0x00000005040472a4 */ /* 0x002fe4000f8e0208 */
[----:B-----5:R-:W-:-:S04]  /*00f0*/  UIADD3 UR5, UPT, UPT, UR9, -0x1, URZ ;  /* 0xffffffff09057890 */ /* 0x020fc8000fffe0ff */
[----:B------:R-:W-:Y:S01]  /*0100*/  UIMAD UR5, UR5, UR9, URZ ;  /* 0x00000009050572a4 */ /* 0x000fe2000f8e02ff */
[----:B0-----:R-:W-:-:S03]  /*0110*/  IMAD R0, R7, UR4, R0 ;  /* 0x0000000407007c24 */ /* 0x001fc6000f8e0200 */
[----:B------:R-:W-:Y:S01]  /*0120*/  USHF.L.U32 UR5, UR5, 0x1, URZ ;  /* 0x0000000105057899 */ /* 0x000fe200080006ff */
[----:B--2---:R-:W-:-:S04]  /*0130*/  IMAD R0, R0, UR11, R3 ;  /* 0x0000000b00007c24 */ /* 0x004fc8000f8e0203 */
[----:B----4-:R-:W-:-:S05]  /*0140*/  IMAD R0, R0, UR10, R5 ;  /* 0x0000000a00007c24 */ /* 0x010fca000f8e0205 */
[----:B------:R-:W-:-:S13]  /*0150*/  ISETP.GE.AND P0, PT, R0, UR5, PT ;  /* 0x0000000500007c0c */ /* 0x000fda000bf06270 */
[----:B------:R-:W-:Y:S05]  /*0160*/  @P0 EXIT ;  /* 0x000000000000094d */ /* 0x000fea0003800000 */
[----:B------:R-:W0:Y:S01]  /*0170*/  LDCU.64 UR6, c[0x0][0x380] ;  /* 0x00007000ff0677ac */ /* 0x000e220008000a00 */
[----:B------:R-:W1:Y:S01]  /*0180*/  LDCU.64 UR4, c[0x0][0x358] ;  /* 0x00006b00ff0477ac */ /* 0x000e620008000a00 */
[----:B0-----:R-:W-:-:S04]  /*0190*/  IADD3 R2, P0, PT, R0, UR6, RZ ;  /* 0x0000000600027c10 */ /* 0x001fc8000ff1e0ff */
[----:B------:R-:W-:-:S05]  /*01a0*/  LEA.HI.X.SX32 R3, R0, UR7, 0x1, P0 ;  /* 0x0000000700037c11 */ /* 0x000fca00080f0eff */
[----:B-1----:R-:W-:Y:S01]  /*01b0*/  STG.E.U8 desc[UR4][R2.64], RZ ;  /* 0x000000ff02007986 */ /* 0x002fe2000c101104 */
[----:B------:R-:W-:Y:S05]  /*01c0*/  EXIT ;  /* 0x000000000000794d */ /* 0x000fea0003800000 */
.L_x_101:
        /* <DEDUP_REMOVED lines=11> */
.L_x_108:


//--------------------- .nv.global.init           --------------------------
	.section	.nv.global.init,"aw",@progbits
.nv.global.init:
	.type		$str,@object
	.size		$str,(.L_0 - $str)
$str:
        /*0000*/ 	.byte	0x25, 0x6c, 0x75, 0x20, 0x25, 0x64, 0x0a, 0x00
.L_0:


//--------------------- .nv.shared.reserved.0     --------------------------
	.section	.nv.shared.reserved.0,"aw",@nobits
	.weak		__nv_reservedSMEM_offset_0_alias
	.size		__nv_reservedSMEM_offset_0_alias, 0, 64
	.other		__nv_reservedSMEM_offset_0_alias,@"STO_CUDA_RESERVED_SHARED STV_DEFAULT"
__nv_reservedSMEM_offset_0_alias:
	.zero		0
	.zero		64


//--------------------- .nv.constant0._Z10print_hashPmi --------------------------
	.section	.nv.constant0._Z10print_hashPmi,"a",@progbits
	.sectionflags	@""
	.align	4
.nv.constant0._Z10print_hashPmi:
	.zero		908


//--------------------- .nv.constant0._Z9set_bloomPbS_Pmiii --------------------------
	.section	.nv.constant0._Z9set_bloomPbS_Pmiii,"a",@progbits
	.sectionflags	@""
	.align	4
.nv.constant0._Z9set_bloomPbS_Pmiii:
	.zero		932


//--------------------- .nv.constant0._Z8get_hashPbPmi --------------------------
	.section	.nv.constant0._Z8get_hashPbPmi,"a",@progbits
	.sectionflags	@""
	.align	4
.nv.constant0._Z8get_hashPbPmi:
	.zero		916


//--------------------- .nv.constant0._Z8get_maskPiS_Pbiil --------------------------
	.section	.nv.constant0._Z8get_maskPiS_Pbiil,"a",@progbits
	.sectionflags	@""
	.align	4
.nv.constant0._Z8get_maskPiS_Pbiil:
	.zero		936


//--------------------- .nv.constant0._Z9init_maskPbi --------------------------
	.section	.nv.constant0._Z9init_maskPbi,"a",@progbits
	.sectionflags	@""
	.align	4
.nv.constant0._Z9init_maskPbi:
	.zero		908


//--------------------- SYMBOLS --------------------------

	.type		.nv.reservedSmem.offset0,@object
	.size		.nv.reservedSmem.offset0,0x4
	.type		vprintf,@function
